// auto-generated by cutlass_sweep.gemm — config: {"arch": "sm_90", "cluster_m": 1, "cluster_n": 8, "dtype": "e5m2", "dtype_b": "e5m2", "layout": "nt", "stages": 0, "tile_k": 32, "tile_m": 128, "tile_n": 64}
#include "cutlass/cutlass.h"
#include "cutlass/gemm/collective/collective_builder.hpp"
#include "cutlass/gemm/device/gemm_universal_adapter.h"
#include "cutlass/gemm/kernel/gemm_universal.hpp"
#include "cutlass/epilogue/collective/collective_builder.hpp"

using ElemA = cutlass::float_e5m2_t;
using ElemB = cutlass::float_e5m2_t;
using ElemCD = cutlass::float_e5m2_t;
using Acc  = float;
using TileShape    = cute::Shape<cute::_128, cute::_64, cute::_32>;
using ClusterShape = cute::Shape<cute::_1, cute::_8, cute::_1>;

using CollectiveEpilogue = typename cutlass::epilogue::collective::CollectiveBuilder<
    cutlass::arch::Sm90, cutlass::arch::OpClassTensorOp,
    TileShape, ClusterShape,
    cutlass::epilogue::collective::EpilogueTileAuto,
    Acc, Acc,
    ElemCD, cutlass::layout::RowMajor, 128 / cutlass::sizeof_bits<ElemCD>::value,
    ElemCD, cutlass::layout::RowMajor, 128 / cutlass::sizeof_bits<ElemCD>::value,
    cutlass::epilogue::collective::EpilogueScheduleAuto
  >::CollectiveOp;

using CollectiveMainloop = typename cutlass::gemm::collective::CollectiveBuilder<
    cutlass::arch::Sm90, cutlass::arch::OpClassTensorOp,
    ElemA, cutlass::layout::RowMajor, 128 / cutlass::sizeof_bits<ElemA>::value,
    ElemB, cutlass::layout::ColumnMajor, 128 / cutlass::sizeof_bits<ElemB>::value,
    Acc,
    TileShape, ClusterShape,
    cutlass::gemm::collective::StageCountAutoCarveout<static_cast<int>(sizeof(typename CollectiveEpilogue::SharedStorage))>,
    cutlass::gemm::collective::KernelScheduleAuto
  >::CollectiveOp;

using GemmKernel = cutlass::gemm::kernel::GemmUniversal<
    cute::Shape<int,int,int,int>,
    CollectiveMainloop,
    CollectiveEpilogue
>;
using Gemm = cutlass::gemm::device::GemmUniversalAdapter<GemmKernel>;

// Force the device kernel symbol into the cubin without needing a host main.
auto* _anchor = &cutlass::device_kernel<GemmKernel>;


// ===== COMPILED SASS (sm_90a) =====

	.target	sm_90a

	.elftype	@"ET_EXEC"


//--------------------- .note.nv.tkinfo           --------------------------
	.section	.note.nv.tkinfo,"",@"SHT_NOTE"
	.sectionflags	@"SHF_NOTE_NV_TKINFO"
	.tkinfo
        /*0018*/ 	.word	0x00000002
        /*0030*/ 	.string	""
        /*0030*/ 	.string	"ptxas"
        /*0030*/ 	.string	"Cuda compilation tools, release 13.0, V13.0.88"
        /*0030*/ 	.string	"Build cuda_13.0.r13.0/compiler.36424714_0"
        /*0030*/ 	.string	"-arch sm_90a -m 64 "



//--------------------- .note.nv.cuinfo           --------------------------
	.section	.note.nv.cuinfo,"",@"SHT_NOTE"
	.sectionflags	@"SHF_NOTE_NV_CUINFO"
        /*0018*/ 	.short	0x0002
        /*001a*/ 	.short	0x005a
        /*001c*/ 	.short	0x0082
	.zero		2


//--------------------- .nv.info                  --------------------------
	.section	.nv.info,"",@"SHT_CUDA_INFO"
	.align	4


	//----- nvinfo : EIATTR_REGCOUNT
	.align		4
        /*0000*/ 	.byte	0x04, 0x2f
        /*0002*/ 	.short	(.L_12 - .L_11)
	.align		4
.L_11:
        /*0004*/ 	.word	index@(_ZN7cutlass13device_kernelINS_4gemm6kernel13GemmUniversalIN4cute5tupleIJiiiiEEENS1_10collective13CollectiveMmaINS1_37MainloopSm90TmaGmmaWarpSpecializedFP8ILi37ENS5_IJNS4_1CILi1EEENSA_ILi8EEESB_EEENS1_35KernelTmaWarpSpecializedCooperativeEEENS5_IJNSA_ILi128EEENSA_ILi64EEENSA_ILi32EEEEEENS_12float_e5m2_tENS5_IJlSB_lEEESK_SL_NS4_8TiledMMAINS4_8MMA_AtomIJNS4_4SM904GMMA30MMA_64x64x32_F32E5M2E5M2_SS_TNILNSP_7ScaleInE1ELSR_1EEEEEENS4_6LayoutINS5_IJNSA_ILi2EEESB_SB_EEENS5_IJSB_NSA_ILi0EEESX_EEEEENS5_IJNS4_10UnderscoreES10_S10_EEEEENS4_23SM90_TMA_LOAD_MULTICASTENS4_14ComposedLayoutINS4_7SwizzleILi1ELi4ELi3EEENS4_18smem_ptr_flag_bitsILi8EEENSU_INS5_IJSC_SI_EEENS5_IJSI_SB_EEEEEEEvNS4_8identityENS4_13SM90_TMA_LOADES1C_vS1D_EENS_8epilogue10collective6detail29Sm90TmaWarpSpecializedAdapterINS1H_15DefaultEpilogueISK_SL_SL_NS1G_6thread17LinearCombinationISK_Li1EffLNS1L_9ScaleType4KindE0ELNS_15FloatRoundStyleE2ESK_EENS1_15EpilogueDefaultEEEEEvvEEEEvNT_6ParamsE)
        /*0008*/ 	.word	0x000000a8


	//----- nvinfo : EIATTR_FRAME_SIZE
	.align		4
.L_12:
        /*000c*/ 	.byte	0x04, 0x11
        /*000e*/ 	.short	(.L_14 - .L_13)
	.align		4
.L_13:
        /*0010*/ 	.word	index@(_ZN7cutlass13device_kernelINS_4gemm6kernel13GemmUniversalIN4cute5tupleIJiiiiEEENS1_10collective13CollectiveMmaINS1_37MainloopSm90TmaGmmaWarpSpecializedFP8ILi37ENS5_IJNS4_1CILi1EEENSA_ILi8EEESB_EEENS1_35KernelTmaWarpSpecializedCooperativeEEENS5_IJNSA_ILi128EEENSA_ILi64EEENSA_ILi32EEEEEENS_12float_e5m2_tENS5_IJlSB_lEEESK_SL_NS4_8TiledMMAINS4_8MMA_AtomIJNS4_4SM904GMMA30MMA_64x64x32_F32E5M2E5M2_SS_TNILNSP_7ScaleInE1ELSR_1EEEEEENS4_6LayoutINS5_IJNSA_ILi2EEESB_SB_EEENS5_IJSB_NSA_ILi0EEESX_EEEEENS5_IJNS4_10UnderscoreES10_S10_EEEEENS4_23SM90_TMA_LOAD_MULTICASTENS4_14ComposedLayoutINS4_7SwizzleILi1ELi4ELi3EEENS4_18smem_ptr_flag_bitsILi8EEENSU_INS5_IJSC_SI_EEENS5_IJSI_SB_EEEEEEEvNS4_8identityENS4_13SM90_TMA_LOADES1C_vS1D_EENS_8epilogue10collective6detail29Sm90TmaWarpSpecializedAdapterINS1H_15DefaultEpilogueISK_SL_SL_NS1G_6thread17LinearCombinationISK_Li1EffLNS1L_9ScaleType4KindE0ELNS_15FloatRoundStyleE2ESK_EENS1_15EpilogueDefaultEEEEEvvEEEEvNT_6ParamsE)
        /*0014*/ 	.word	0x00000000


	//----- nvinfo : EIATTR_MIN_STACK_SIZE
	.align		4
.L_14:
        /*0018*/ 	.byte	0x04, 0x12
        /*001a*/ 	.short	(.L_16 - .L_15)
	.align		4
.L_15:
        /*001c*/ 	.word	index@(_ZN7cutlass13device_kernelINS_4gemm6kernel13GemmUniversalIN4cute5tupleIJiiiiEEENS1_10collective13CollectiveMmaINS1_37MainloopSm90TmaGmmaWarpSpecializedFP8ILi37ENS5_IJNS4_1CILi1EEENSA_ILi8EEESB_EEENS1_35KernelTmaWarpSpecializedCooperativeEEENS5_IJNSA_ILi128EEENSA_ILi64EEENSA_ILi32EEEEEENS_12float_e5m2_tENS5_IJlSB_lEEESK_SL_NS4_8TiledMMAINS4_8MMA_AtomIJNS4_4SM904GMMA30MMA_64x64x32_F32E5M2E5M2_SS_TNILNSP_7ScaleInE1ELSR_1EEEEEENS4_6LayoutINS5_IJNSA_ILi2EEESB_SB_EEENS5_IJSB_NSA_ILi0EEESX_EEEEENS5_IJNS4_10UnderscoreES10_S10_EEEEENS4_23SM90_TMA_LOAD_MULTICASTENS4_14ComposedLayoutINS4_7SwizzleILi1ELi4ELi3EEENS4_18smem_ptr_flag_bitsILi8EEENSU_INS5_IJSC_SI_EEENS5_IJSI_SB_EEEEEEEvNS4_8identityENS4_13SM90_TMA_LOADES1C_vS1D_EENS_8epilogue10collective6detail29Sm90TmaWarpSpecializedAdapterINS1H_15DefaultEpilogueISK_SL_SL_NS1G_6thread17LinearCombinationISK_Li1EffLNS1L_9ScaleType4KindE0ELNS_15FloatRoundStyleE2ESK_EENS1_15EpilogueDefaultEEEEEvvEEEEvNT_6ParamsE)
        /*0020*/ 	.word	0x00000000
.L_16:


//--------------------- .nv.compat                --------------------------
	.section	.nv.compat,"",@"SHT_CUDA_COMPAT_INFO"
	.align	4
        /*0000*/ 	.byte	0x02, 0x09, 0x01, 0x00, 0x02, 0x02, 0x04, 0x00, 0x02, 0x05, 0x05, 0x00, 0x03, 0x07, 0x01, 0x01
        /*0010*/ 	.byte	0x02, 0x03, 0x01, 0x00, 0x02, 0x06, 0x01, 0x00, 0x04, 0x0b, 0x08, 0x00, 0x00, 0x00, 0x00, 0x00
        /*0020*/ 	.byte	0x00, 0x00, 0x00, 0x00


//--------------------- .nv.info._ZN7cutlass13device_kernelINS_4gemm6kernel13GemmUniversalIN4cute5tupleIJiiiiEEENS1_10collective13CollectiveMmaINS1_37MainloopSm90TmaGmmaWarpSpecializedFP8ILi37ENS5_IJNS4_1CILi1EEENSA_ILi8EEESB_EEENS1_35KernelTmaWarpSpecializedCooperativeEEENS5_IJNSA_ILi128EEENSA_ILi64EEENSA_ILi32EEEEEENS_12float_e5m2_tENS5_IJlSB_lEEESK_SL_NS4_8TiledMMAINS4_8MMA_AtomIJNS4_4SM904GMMA30MMA_64x64x32_F32E5M2E5M2_SS_TNILNSP_7ScaleInE1ELSR_1EEEEEENS4_6LayoutINS5_IJNSA_ILi2EEESB_SB_EEENS5_IJSB_NSA_ILi0EEESX_EEEEENS5_IJNS4_10UnderscoreES10_S10_EEEEENS4_23SM90_TMA_LOAD_MULTICASTENS4_14ComposedLayoutINS4_7SwizzleILi1ELi4ELi3EEENS4_18smem_ptr_flag_bitsILi8EEENSU_INS5_IJSC_SI_EEENS5_IJSI_SB_EEEEEEEvNS4_8identityENS4_13SM90_TMA_LOADES1C_vS1D_EENS_8epilogue10collective6detail29Sm90TmaWarpSpecializedAdapterINS1H_15DefaultEpilogueISK_SL_SL_NS1G_6thread17LinearCombinationISK_Li1EffLNS1L_9ScaleType4KindE0ELNS_15FloatRoundStyleE2ESK_EENS1_15EpilogueDefaultEEEEEvvEEEEvNT_6ParamsE --------------------------
	.section	.nv.info._ZN7cutlass13device_kernelINS_4gemm6kernel13GemmUniversalIN4cute5tupleIJiiiiEEENS1_10collective13CollectiveMmaINS1_37MainloopSm90TmaGmmaWarpSpecializedFP8ILi37ENS5_IJNS4_1CILi1EEENSA_ILi8EEESB_EEENS1_35KernelTmaWarpSpecializedCooperativeEEENS5_IJNSA_ILi128EEENSA_ILi64EEENSA_ILi32EEEEEENS_12float_e5m2_tENS5_IJlSB_lEEESK_SL_NS4_8TiledMMAINS4_8MMA_AtomIJNS4_4SM904GMMA30MMA_64x64x32_F32E5M2E5M2_SS_TNILNSP_7ScaleInE1ELSR_1EEEEEENS4_6LayoutINS5_IJNSA_ILi2EEESB_SB_EEENS5_IJSB_NSA_ILi0EEESX_EEEEENS5_IJNS4_10UnderscoreES10_S10_EEEEENS4_23SM90_TMA_LOAD_MULTICASTENS4_14ComposedLayoutINS4_7SwizzleILi1ELi4ELi3EEENS4_18smem_ptr_flag_bitsILi8EEENSU_INS5_IJSC_SI_EEENS5_IJSI_SB_EEEEEEEvNS4_8identityENS4_13SM90_TMA_LOADES1C_vS1D_EENS_8epilogue10collective6detail29Sm90TmaWarpSpecializedAdapterINS1H_15DefaultEpilogueISK_SL_SL_NS1G_6thread17LinearCombinationISK_Li1EffLNS1L_9ScaleType4KindE0ELNS_15FloatRoundStyleE2ESK_EENS1_15EpilogueDefaultEEEEEvvEEEEvNT_6ParamsE,"",@"SHT_CUDA_INFO"
	.sectionflags	@""
	.align	4


	//----- nvinfo : EIATTR_CUDA_API_VERSION
	.align		4
        /*0000*/ 	.byte	0x04, 0x37
        /*0002*/ 	.short	(.L_18 - .L_17)
.L_17:
        /*0004*/ 	.word	0x00000082


	//----- nvinfo : EIATTR_KPARAM_INFO
	.align		4
.L_18:
        /*0008*/ 	.byte	0x04, 0x17
        /*000a*/ 	.short	(.L_20 - .L_19)
.L_19:
        /*000c*/ 	.word	0x00000000
        /*0010*/ 	.short	0x0000
        /*0012*/ 	.short	0x0070
        /*0014*/ 	.byte	0x00, 0xf0, 0x01, 0x10


	//----- nvinfo : EIATTR_SPARSE_MMA_MASK
	.align		4
.L_20:
        /*0018*/ 	.byte	0x03, 0x50
        /*001a*/ 	.short	0x0000


	//----- nvinfo : EIATTR_MAXREG_COUNT
	.align		4
        /*001c*/ 	.byte	0x03, 0x1b
        /*001e*/ 	.short	0x00a8


	//----- nvinfo : EIATTR_NUM_BARRIERS
	.align		4
        /*0020*/ 	.byte	0x02, 0x4c
        /*0022*/ 	.byte	0x01
	.zero		1


	//----- nvinfo : EIATTR_MERCURY_ISA_VERSION
	.align		4
        /*0024*/ 	.byte	0x03, 0x5f
        /*0026*/ 	.short	0x0101


	//----- nvinfo : EIATTR_INT_WARP_WIDE_INSTR_OFFSETS
	.align		4
        /*0028*/ 	.byte	0x04, 0x31
        /*002a*/ 	.short	(.L_22 - .L_21)


	//   ....[0]....
.L_21:
        /*002c*/ 	.word	0x00000890


	//   ....[1]....
        /*0030*/ 	.word	0x000008b0


	//   ....[2]....
        /*0034*/ 	.word	0x00000a90


	//----- nvinfo : EIATTR_COOP_GROUP_MASK_REGIDS
	.align		4
.L_22:
        /*0038*/ 	.byte	0x04, 0x29
        /*003a*/ 	.short	(.L_24 - .L_23)


	//   ....[0]....
.L_23:
        /*003c*/ 	.word	0xffffffff


	//   ....[1]....
        /*0040*/ 	.word	0xffffffff


	//   ....[2]....
        /*0044*/ 	.word	0xffffffff


	//   ....[3]....
        /*0048*/ 	.word	0xffffffff


	//   ....[4]....
        /*004c*/ 	.word	0xffffffff


	//   ....[5]....
        /*0050*/ 	.word	0xffffffff


	//----- nvinfo : EIATTR_COOP_GROUP_INSTR_OFFSETS
	.align		4
.L_24:
        /*0054*/ 	.byte	0x04, 0x28
        /*0056*/ 	.short	(.L_26 - .L_25)


	//   ....[0]....
.L_25:
        /*0058*/ 	.word	0x00000060


	//   ....[1]....
        /*005c*/ 	.word	0x00000070


	//   ....[2]....
        /*0060*/ 	.word	0x00000130


	//   ....[3]....
        /*0064*/ 	.word	0x00000710


	//   ....[4]....
        /*0068*/ 	.word	0x00000bc0


	//   ....[5]....
        /*006c*/ 	.word	0x00001630


	//----- nvinfo : EIATTR_REG_RECONFIG
	.align		4
.L_26:
        /*0070*/ 	.byte	0x01, 0x54
	.zero		2


	//----- nvinfo : EIATTR_MBARRIER_INSTR_OFFSETS
	.align		4
        /*0074*/ 	.byte	0x04, 0x39
        /*0076*/ 	.short	(.L_28 - .L_27)


	//   ....[0]....
.L_27:
        /*0078*/ 	.word	0x00000250
        /*007c*/ 	.word	0x000000ff
        /*0080*/ 	.word	0x00000000
        /*0084*/ 	.short	0x0100
        /*0086*/ 	.byte	0x08
	.zero		1


	//   ....[1]....
        /*0088*/ 	.word	0x00000260
        /*008c*/ 	.word	0x000000ff
        /*0090*/ 	.word	0x00000128
        /*0094*/ 	.short	0x0100
        /*0096*/ 	.byte	0x08
	.zero		1


	//   ....[2]....
        /*0098*/ 	.word	0x00000270
        /*009c*/ 	.word	0x000000ff
        /*00a0*/ 	.word	0x00000008
        /*00a4*/ 	.short	0x0100
        /*00a6*/ 	.byte	0x08
	.zero		1


	//   ....[3]....
        /*00a8*/ 	.word	0x00000280
        /*00ac*/ 	.word	0x000000ff
        /*00b0*/ 	.word	0x00000130
        /*00b4*/ 	.short	0x0100
        /*00b6*/ 	.byte	0x08
	.zero		1


	//   ....[4]....
        /*00b8*/ 	.word	0x00000290
        /*00bc*/ 	.word	0x000000ff
        /*00c0*/ 	.word	0x00000010
        /*00c4*/ 	.short	0x0100
        /*00c6*/ 	.byte	0x08
	.zero		1


	//   ....[5]....
        /*00c8*/ 	.word	0x000002a0
        /*00cc*/ 	.word	0x000000ff
        /*00d0*/ 	.word	0x00000138
        /*00d4*/ 	.short	0x0100
        /*00d6*/ 	.byte	0x08
	.zero		1


	//   ....[6]....
        /*00d8*/ 	.word	0x000002b0
        /*00dc*/ 	.word	0x000000ff
        /*00e0*/ 	.word	0x00000018
        /*00e4*/ 	.short	0x0100
        /*00e6*/ 	.byte	0x08
	.zero		1


	//   ....[7]....
        /*00e8*/ 	.word	0x000002c0
        /*00ec*/ 	.word	0x000000ff
        /*00f0*/ 	.word	0x00000140
        /*00f4*/ 	.short	0x0100
        /*00f6*/ 	.byte	0x08
	.zero		1


	//   ....[8]....
        /*00f8*/ 	.word	0x000002d0
        /*00fc*/ 	.word	0x000000ff
        /*0100*/ 	.word	0x00000020
        /*0104*/ 	.short	0x0100
        /*0106*/ 	.byte	0x08
	.zero		1


	//   ....[9]....
        /*0108*/ 	.word	0x000002e0
        /*010c*/ 	.word	0x000000ff
        /*0110*/ 	.word	0x00000148
        /*0114*/ 	.short	0x0100
        /*0116*/ 	.byte	0x08
	.zero		1


	//   ....[10]....
        /*0118*/ 	.word	0x000002f0
        /*011c*/ 	.word	0x000000ff
        /*0120*/ 	.word	0x00000028
        /*0124*/ 	.short	0x0100
        /*0126*/ 	.byte	0x08
	.zero		1


	//   ....[11]....
        /*0128*/ 	.word	0x00000300
        /*012c*/ 	.word	0x000000ff
        /*0130*/ 	.word	0x00000150
        /*0134*/ 	.short	0x0100
        /*0136*/ 	.byte	0x08
	.zero		1


	//   ....[12]....
        /*0138*/ 	.word	0x00000310
        /*013c*/ 	.word	0x000000ff
        /*0140*/ 	.word	0x00000030
        /*0144*/ 	.short	0x0100
        /*0146*/ 	.byte	0x08
	.zero		1


	//   ....[13]....
        /*0148*/ 	.word	0x00000320
        /*014c*/ 	.word	0x000000ff
        /*0150*/ 	.word	0x00000158
        /*0154*/ 	.short	0x0100
        /*0156*/ 	.byte	0x08
	.zero		1


	//   ....[14]....
        /*0158*/ 	.word	0x00000330
        /*015c*/ 	.word	0x000000ff
        /*0160*/ 	.word	0x00000038
        /*0164*/ 	.short	0x0100
        /*0166*/ 	.byte	0x08
	.zero		1


	//   ....[15]....
        /*0168*/ 	.word	0x00000340
        /*016c*/ 	.word	0x000000ff
        /*0170*/ 	.word	0x00000160
        /*0174*/ 	.short	0x0100
        /*0176*/ 	.byte	0x08
	.zero		1


	//   ....[16]....
        /*0178*/ 	.word	0x00000350
        /*017c*/ 	.word	0x000000ff
        /*0180*/ 	.word	0x00000040
        /*0184*/ 	.short	0x0100
        /*0186*/ 	.byte	0x08
	.zero		1


	//   ....[17]....
        /*0188*/ 	.word	0x00000360
        /*018c*/ 	.word	0x000000ff
        /*0190*/ 	.word	0x00000168
        /*0194*/ 	.short	0x0100
        /*0196*/ 	.byte	0x08
	.zero		1


	//   ....[18]....
        /*0198*/ 	.word	0x00000370
        /*019c*/ 	.word	0x000000ff
        /*01a0*/ 	.word	0x00000048
        /*01a4*/ 	.short	0x0100
        /*01a6*/ 	.byte	0x08
	.zero		1


	//   ....[19]....
        /*01a8*/ 	.word	0x00000380
        /*01ac*/ 	.word	0x000000ff
        /*01b0*/ 	.word	0x00000170
        /*01b4*/ 	.short	0x0100
        /*01b6*/ 	.byte	0x08
	.zero		1


	//   ....[20]....
        /*01b8*/ 	.word	0x00000390
        /*01bc*/ 	.word	0x000000ff
        /*01c0*/ 	.word	0x00000050
        /*01c4*/ 	.short	0x0100
        /*01c6*/ 	.byte	0x08
	.zero		1


	//   ....[21]....
        /*01c8*/ 	.word	0x000003a0
        /*01cc*/ 	.word	0x000000ff
        /*01d0*/ 	.word	0x00000178
        /*01d4*/ 	.short	0x0100
        /*01d6*/ 	.byte	0x08
	.zero		1


	//   ....[22]....
        /*01d8*/ 	.word	0x000003b0
        /*01dc*/ 	.word	0x000000ff
        /*01e0*/ 	.word	0x00000058
        /*01e4*/ 	.short	0x0100
        /*01e6*/ 	.byte	0x08
	.zero		1


	//   ....[23]....
        /*01e8*/ 	.word	0x000003c0
        /*01ec*/ 	.word	0x000000ff
        /*01f0*/ 	.word	0x00000180
        /*01f4*/ 	.short	0x0100
        /*01f6*/ 	.byte	0x08
	.zero		1


	//   ....[24]....
        /*01f8*/ 	.word	0x000003d0
        /*01fc*/ 	.word	0x000000ff
        /*0200*/ 	.word	0x00000060
        /*0204*/ 	.short	0x0100
        /*0206*/ 	.byte	0x08
	.zero		1


	//   ....[25]....
        /*0208*/ 	.word	0x000003e0
        /*020c*/ 	.word	0x000000ff
        /*0210*/ 	.word	0x00000188
        /*0214*/ 	.short	0x0100
        /*0216*/ 	.byte	0x08
	.zero		1


	//   ....[26]....
        /*0218*/ 	.word	0x000003f0
        /*021c*/ 	.word	0x000000ff
        /*0220*/ 	.word	0x00000068
        /*0224*/ 	.short	0x0100
        /*0226*/ 	.byte	0x08
	.zero		1


	//   ....[27]....
        /*0228*/ 	.word	0x00000400
        /*022c*/ 	.word	0x000000ff
        /*0230*/ 	.word	0x00000190
        /*0234*/ 	.short	0x0100
        /*0236*/ 	.byte	0x08
	.zero		1


	//   ....[28]....
        /*0238*/ 	.word	0x00000410
        /*023c*/ 	.word	0x000000ff
        /*0240*/ 	.word	0x00000070
        /*0244*/ 	.short	0x0100
        /*0246*/ 	.byte	0x08
	.zero		1


	//   ....[29]....
        /*0248*/ 	.word	0x00000420
        /*024c*/ 	.word	0x000000ff
        /*0250*/ 	.word	0x00000198
        /*0254*/ 	.short	0x0100
        /*0256*/ 	.byte	0x08
	.zero		1


	//   ....[30]....
        /*0258*/ 	.word	0x00000430
        /*025c*/ 	.word	0x000000ff
        /*0260*/ 	.word	0x00000078
        /*0264*/ 	.short	0x0100
        /*0266*/ 	.byte	0x08
	.zero		1


	//   ....[31]....
        /*0268*/ 	.word	0x00000440
        /*026c*/ 	.word	0x000000ff
        /*0270*/ 	.word	0x000001a0
        /*0274*/ 	.short	0x0100
        /*0276*/ 	.byte	0x08
	.zero		1


	//   ....[32]....
        /*0278*/ 	.word	0x00000450
        /*027c*/ 	.word	0x000000ff
        /*0280*/ 	.word	0x00000080
        /*0284*/ 	.short	0x0100
        /*0286*/ 	.byte	0x08
	.zero		1


	//   ....[33]....
        /*0288*/ 	.word	0x00000460
        /*028c*/ 	.word	0x000000ff
        /*0290*/ 	.word	0x000001a8
        /*0294*/ 	.short	0x0100
        /*0296*/ 	.byte	0x08
	.zero		1


	//   ....[34]....
        /*0298*/ 	.word	0x00000470
        /*029c*/ 	.word	0x000000ff
        /*02a0*/ 	.word	0x00000088
        /*02a4*/ 	.short	0x0100
        /*02a6*/ 	.byte	0x08
	.zero		1


	//   ....[35]....
        /*02a8*/ 	.word	0x00000480
        /*02ac*/ 	.word	0x000000ff
        /*02b0*/ 	.word	0x000001b0
        /*02b4*/ 	.short	0x0100
        /*02b6*/ 	.byte	0x08
	.zero		1


	//   ....[36]....
        /*02b8*/ 	.word	0x00000490
        /*02bc*/ 	.word	0x000000ff
        /*02c0*/ 	.word	0x00000090
        /*02c4*/ 	.short	0x0100
        /*02c6*/ 	.byte	0x08
	.zero		1


	//   ....[37]....
        /*02c8*/ 	.word	0x000004a0
        /*02cc*/ 	.word	0x000000ff
        /*02d0*/ 	.word	0x000001b8
        /*02d4*/ 	.short	0x0100
        /*02d6*/ 	.byte	0x08
	.zero		1


	//   ....[38]....
        /*02d8*/ 	.word	0x000004b0
        /*02dc*/ 	.word	0x000000ff
        /*02e0*/ 	.word	0x00000098
        /*02e4*/ 	.short	0x0100
        /*02e6*/ 	.byte	0x08
	.zero		1


	//   ....[39]....
        /*02e8*/ 	.word	0x000004c0
        /*02ec*/ 	.word	0x000000ff
        /*02f0*/ 	.word	0x000001c0
        /*02f4*/ 	.short	0x0100
        /*02f6*/ 	.byte	0x08
	.zero		1


	//   ....[40]....
        /*02f8*/ 	.word	0x000004d0
        /*02fc*/ 	.word	0x000000ff
        /*0300*/ 	.word	0x000000a0
        /*0304*/ 	.short	0x0100
        /*0306*/ 	.byte	0x08
	.zero		1


	//   ....[41]....
        /*0308*/ 	.word	0x000004e0
        /*030c*/ 	.word	0x000000ff
        /*0310*/ 	.word	0x000001c8
        /*0314*/ 	.short	0x0100
        /*0316*/ 	.byte	0x08
	.zero		1


	//   ....[42]....
        /*0318*/ 	.word	0x000004f0
        /*031c*/ 	.word	0x000000ff
        /*0320*/ 	.word	0x000000a8
        /*0324*/ 	.short	0x0100
        /*0326*/ 	.byte	0x08
	.zero		1


	//   ....[43]....
        /*0328*/ 	.word	0x00000500
        /*032c*/ 	.word	0x000000ff
        /*0330*/ 	.word	0x000001d0
        /*0334*/ 	.short	0x0100
        /*0336*/ 	.byte	0x08
	.zero		1


	//   ....[44]....
        /*0338*/ 	.word	0x00000510
        /*033c*/ 	.word	0x000000ff
        /*0340*/ 	.word	0x000000b0
        /*0344*/ 	.short	0x0100
        /*0346*/ 	.byte	0x08
	.zero		1


	//   ....[45]....
        /*0348*/ 	.word	0x00000520
        /*034c*/ 	.word	0x000000ff
        /*0350*/ 	.word	0x000001d8
        /*0354*/ 	.short	0x0100
        /*0356*/ 	.byte	0x08
	.zero		1


	//   ....[46]....
        /*0358*/ 	.word	0x00000530
        /*035c*/ 	.word	0x000000ff
        /*0360*/ 	.word	0x000000b8
        /*0364*/ 	.short	0x0100
        /*0366*/ 	.byte	0x08
	.zero		1


	//   ....[47]....
        /*0368*/ 	.word	0x00000540
        /*036c*/ 	.word	0x000000ff
        /*0370*/ 	.word	0x000001e0
        /*0374*/ 	.short	0x0100
        /*0376*/ 	.byte	0x08
	.zero		1


	//   ....[48]....
        /*0378*/ 	.word	0x00000550
        /*037c*/ 	.word	0x000000ff
        /*0380*/ 	.word	0x000000c0
        /*0384*/ 	.short	0x0100
        /*0386*/ 	.byte	0x08
	.zero		1


	//   ....[49]....
        /*0388*/ 	.word	0x00000560
        /*038c*/ 	.word	0x000000ff
        /*0390*/ 	.word	0x000001e8
        /*0394*/ 	.short	0x0100
        /*0396*/ 	.byte	0x08
	.zero		1


	//   ....[50]....
        /*0398*/ 	.word	0x00000570
        /*039c*/ 	.word	0x000000ff
        /*03a0*/ 	.word	0x000000c8
        /*03a4*/ 	.short	0x0100
        /*03a6*/ 	.byte	0x08
	.zero		1


	//   ....[51]....
        /*03a8*/ 	.word	0x00000580
        /*03ac*/ 	.word	0x000000ff
        /*03b0*/ 	.word	0x000001f0
        /*03b4*/ 	.short	0x0100
        /*03b6*/ 	.byte	0x08
	.zero		1


	//   ....[52]....
        /*03b8*/ 	.word	0x00000590
        /*03bc*/ 	.word	0x000000ff
        /*03c0*/ 	.word	0x000000d0
        /*03c4*/ 	.short	0x0100
        /*03c6*/ 	.byte	0x08
	.zero		1


	//   ....[53]....
        /*03c8*/ 	.word	0x000005a0
        /*03cc*/ 	.word	0x000000ff
        /*03d0*/ 	.word	0x000001f8
        /*03d4*/ 	.short	0x0100
        /*03d6*/ 	.byte	0x08
	.zero		1


	//   ....[54]....
        /*03d8*/ 	.word	0x000005b0
        /*03dc*/ 	.word	0x000000ff
        /*03e0*/ 	.word	0x000000d8
        /*03e4*/ 	.short	0x0100
        /*03e6*/ 	.byte	0x08
	.zero		1


	//   ....[55]....
        /*03e8*/ 	.word	0x000005c0
        /*03ec*/ 	.word	0x000000ff
        /*03f0*/ 	.word	0x00000200
        /*03f4*/ 	.short	0x0100
        /*03f6*/ 	.byte	0x08
	.zero		1


	//   ....[56]....
        /*03f8*/ 	.word	0x000005d0
        /*03fc*/ 	.word	0x000000ff
        /*0400*/ 	.word	0x000000e0
        /*0404*/ 	.short	0x0100
        /*0406*/ 	.byte	0x08
	.zero		1


	//   ....[57]....
        /*0408*/ 	.word	0x000005e0
        /*040c*/ 	.word	0x000000ff
        /*0410*/ 	.word	0x00000208
        /*0414*/ 	.short	0x0100
        /*0416*/ 	.byte	0x08
	.zero		1


	//   ....[58]....
        /*0418*/ 	.word	0x000005f0
        /*041c*/ 	.word	0x000000ff
        /*0420*/ 	.word	0x000000e8
        /*0424*/ 	.short	0x0100
        /*0426*/ 	.byte	0x08
	.zero		1


	//   ....[59]....
        /*0428*/ 	.word	0x00000600
        /*042c*/ 	.word	0x000000ff
        /*0430*/ 	.word	0x00000210
        /*0434*/ 	.short	0x0100
        /*0436*/ 	.byte	0x08
	.zero		1


	//   ....[60]....
        /*0438*/ 	.word	0x00000610
        /*043c*/ 	.word	0x000000ff
        /*0440*/ 	.word	0x000000f0
        /*0444*/ 	.short	0x0100
        /*0446*/ 	.byte	0x08
	.zero		1


	//   ....[61]....
        /*0448*/ 	.word	0x00000620
        /*044c*/ 	.word	0x000000ff
        /*0450*/ 	.word	0x00000218
        /*0454*/ 	.short	0x0100
        /*0456*/ 	.byte	0x08
	.zero		1


	//   ....[62]....
        /*0458*/ 	.word	0x00000630
        /*045c*/ 	.word	0x000000ff
        /*0460*/ 	.word	0x000000f8
        /*0464*/ 	.short	0x0100
        /*0466*/ 	.byte	0x08
	.zero		1


	//   ....[63]....
        /*0468*/ 	.word	0x00000640
        /*046c*/ 	.word	0x000000ff
        /*0470*/ 	.word	0x00000220
        /*0474*/ 	.short	0x0100
        /*0476*/ 	.byte	0x08
	.zero		1


	//   ....[64]....
        /*0478*/ 	.word	0x00000650
        /*047c*/ 	.word	0x000000ff
        /*0480*/ 	.word	0x00000100
        /*0484*/ 	.short	0x0100
        /*0486*/ 	.byte	0x08
	.zero		1


	//   ....[65]....
        /*0488*/ 	.word	0x00000660
        /*048c*/ 	.word	0x000000ff
        /*0490*/ 	.word	0x00000228
        /*0494*/ 	.short	0x0100
        /*0496*/ 	.byte	0x08
	.zero		1


	//   ....[66]....
        /*0498*/ 	.word	0x00000670
        /*049c*/ 	.word	0x000000ff
        /*04a0*/ 	.word	0x00000108
        /*04a4*/ 	.short	0x0100
        /*04a6*/ 	.byte	0x08
	.zero		1


	//   ....[67]....
        /*04a8*/ 	.word	0x00000680
        /*04ac*/ 	.word	0x000000ff
        /*04b0*/ 	.word	0x00000230
        /*04b4*/ 	.short	0x0100
        /*04b6*/ 	.byte	0x08
	.zero		1


	//   ....[68]....
        /*04b8*/ 	.word	0x00000690
        /*04bc*/ 	.word	0x000000ff
        /*04c0*/ 	.word	0x00000110
        /*04c4*/ 	.short	0x0100
        /*04c6*/ 	.byte	0x08
	.zero		1


	//   ....[69]....
        /*04c8*/ 	.word	0x000006a0
        /*04cc*/ 	.word	0x000000ff
        /*04d0*/ 	.word	0x00000238
        /*04d4*/ 	.short	0x0100
        /*04d6*/ 	.byte	0x08
	.zero		1


	//   ....[70]....
        /*04d8*/ 	.word	0x000006b0
        /*04dc*/ 	.word	0x000000ff
        /*04e0*/ 	.word	0x00000118
        /*04e4*/ 	.short	0x0100
        /*04e6*/ 	.byte	0x08
	.zero		1


	//   ....[71]....
        /*04e8*/ 	.word	0x000006c0
        /*04ec*/ 	.word	0x000000ff
        /*04f0*/ 	.word	0x00000240
        /*04f4*/ 	.short	0x0100
        /*04f6*/ 	.byte	0x08
	.zero		1


	//   ....[72]....
        /*04f8*/ 	.word	0x000006d0
        /*04fc*/ 	.word	0x000000ff
        /*0500*/ 	.word	0x00000120
        /*0504*/ 	.short	0x0100
        /*0506*/ 	.byte	0x08
	.zero		1


	//   ....[73]....
        /*0508*/ 	.word	0x000006e0
        /*050c*/ 	.word	0x000000ff
        /*0510*/ 	.word	0x00000248
        /*0514*/ 	.short	0x0100
        /*0516*/ 	.byte	0x08
	.zero		1


	//   ....[74]....
        /*0518*/ 	.word	0x00000b10
        /*051c*/ 	.word	0x000000ff
        /*0520*/ 	.word	0x00000260
        /*0524*/ 	.short	0x0100
        /*0526*/ 	.byte	0x06
	.zero		1


	//   ....[75]....
        /*0528*/ 	.word	0x00000b70
        /*052c*/ 	.word	0x000000ff
        /*0530*/ 	.word	0x00000268
        /*0534*/ 	.short	0x0100
        /*0536*/ 	.byte	0x06
	.zero		1


	//   ....[76]....
        /*0538*/ 	.word	0x00001960
        /*053c*/ 	.word	0x000000ff
        /*0540*/ 	.word	0x00000000
        /*0544*/ 	.short	0x010a
        /*0546*/ 	.byte	0x06
	.zero		1


	//   ....[77]....
        /*0548*/ 	.word	0x000019a0
        /*054c*/ 	.word	0x000000ff
        /*0550*/ 	.word	0x00000000
        /*0554*/ 	.short	0x010a
        /*0556*/ 	.byte	0x06
	.zero		1


	//   ....[78]....
        /*0558*/ 	.word	0x00001f80
        /*055c*/ 	.word	0x000000ff
        /*0560*/ 	.word	0x00000000
        /*0564*/ 	.short	0x010a
        /*0566*/ 	.byte	0x0c
	.zero		1


	//   ....[79]....
        /*0568*/ 	.word	0x00001fc0
        /*056c*/ 	.word	0x000000ff
        /*0570*/ 	.word	0x00000000
        /*0574*/ 	.short	0x010a
        /*0576*/ 	.byte	0x0c
	.zero		1


	//   ....[80]....
        /*0578*/ 	.word	0x000023a0
        /*057c*/ 	.word	0x0000000d
        /*0580*/ 	.word	0x00000000
        /*0584*/ 	.short	0x0101
        /*0586*/ 	.byte	0x3f
	.zero		1


	//   ....[81]....
        /*0588*/ 	.word	0x00002840
        /*058c*/ 	.word	0x00000008
        /*0590*/ 	.word	0x00000000
        /*0594*/ 	.short	0x0101
        /*0596*/ 	.byte	0x3f
	.zero		1


	//   ....[82]....
        /*0598*/ 	.word	0x00006110
        /*059c*/ 	.word	0x00000014
        /*05a0*/ 	.word	0x00000128
        /*05a4*/ 	.short	0x010a
        /*05a6*/ 	.byte	0x3f
	.zero		1


	//   ....[83]....
        /*05a8*/ 	.word	0x00006550
        /*05ac*/ 	.word	0x00000008
        /*05b0*/ 	.word	0x00000268
        /*05b4*/ 	.short	0x0101
        /*05b6*/ 	.byte	0x3f
	.zero		1


	//   ....[84]....
        /*05b8*/ 	.word	0x00006bd0
        /*05bc*/ 	.word	0x00000007
        /*05c0*/ 	.word	0x00000000
        /*05c4*/ 	.short	0x010a
        /*05c6*/ 	.byte	0x3f
	.zero		1


	//   ....[85]....
        /*05c8*/ 	.word	0x00006c50
        /*05cc*/ 	.word	0x00000008
        /*05d0*/ 	.word	0x00000000
        /*05d4*/ 	.short	0x010a
        /*05d6*/ 	.byte	0x3f
	.zero		1


	//   ....[86]....
        /*05d8*/ 	.word	0x00006ce0
        /*05dc*/ 	.word	0x00000009
        /*05e0*/ 	.word	0x00000000
        /*05e4*/ 	.short	0x010a
        /*05e6*/ 	.byte	0x3f
	.zero		1


	//   ....[87]....
        /*05e8*/ 	.word	0x00006d70
        /*05ec*/ 	.word	0x00000008
        /*05f0*/ 	.word	0x00000000
        /*05f4*/ 	.short	0x010a
        /*05f6*/ 	.byte	0x3f
	.zero		1


	//   ....[88]....
        /*05f8*/ 	.word	0x00006e00
        /*05fc*/ 	.word	0x00000009
        /*0600*/ 	.word	0x00000000
        /*0604*/ 	.short	0x010a
        /*0606*/ 	.byte	0x3f
	.zero		1


	//   ....[89]....
        /*0608*/ 	.word	0x00006e90
        /*060c*/ 	.word	0x00000008
        /*0610*/ 	.word	0x00000000
        /*0614*/ 	.short	0x010a
        /*0616*/ 	.byte	0x3f
	.zero		1


	//   ....[90]....
        /*0618*/ 	.word	0x00006f20
        /*061c*/ 	.word	0x00000009
        /*0620*/ 	.word	0x00000000
        /*0624*/ 	.short	0x010a
        /*0626*/ 	.byte	0x3f
	.zero		1


	//   ....[91]....
        /*0628*/ 	.word	0x00006fb0
        /*062c*/ 	.word	0x00000008
        /*0630*/ 	.word	0x00000000
        /*0634*/ 	.short	0x010a
        /*0636*/ 	.byte	0x3f
	.zero		1


	//   ....[92]....
        /*0638*/ 	.word	0x00007040
        /*063c*/ 	.word	0x00000009
        /*0640*/ 	.word	0x00000000
        /*0644*/ 	.short	0x010a
        /*0646*/ 	.byte	0x3f
	.zero		1


	//   ....[93]....
        /*0648*/ 	.word	0x000070d0
        /*064c*/ 	.word	0x00000008
        /*0650*/ 	.word	0x00000000
        /*0654*/ 	.short	0x010a
        /*0656*/ 	.byte	0x3f
	.zero		1


	//   ....[94]....
        /*0658*/ 	.word	0x00007160
        /*065c*/ 	.word	0x00000009
        /*0660*/ 	.word	0x00000000
        /*0664*/ 	.short	0x010a
        /*0666*/ 	.byte	0x3f
	.zero		1


	//   ....[95]....
        /*0668*/ 	.word	0x000071f0
        /*066c*/ 	.word	0x00000008
        /*0670*/ 	.word	0x00000000
        /*0674*/ 	.short	0x010a
        /*0676*/ 	.byte	0x3f
	.zero		1


	//   ....[96]....
        /*0678*/ 	.word	0x00007280
        /*067c*/ 	.word	0x00000009
        /*0680*/ 	.word	0x00000000
        /*0684*/ 	.short	0x010a
        /*0686*/ 	.byte	0x3f
	.zero		1


	//   ....[97]....
        /*0688*/ 	.word	0x00007310
        /*068c*/ 	.word	0x00000008
        /*0690*/ 	.word	0x00000000
        /*0694*/ 	.short	0x010a
        /*0696*/ 	.byte	0x3f
	.zero		1


	//   ....[98]....
        /*0698*/ 	.word	0x000073a0
        /*069c*/ 	.word	0x00000009
        /*06a0*/ 	.word	0x00000000
        /*06a4*/ 	.short	0x010a
        /*06a6*/ 	.byte	0x3f
	.zero		1


	//   ....[99]....
        /*06a8*/ 	.word	0x00007430
        /*06ac*/ 	.word	0x00000008
        /*06b0*/ 	.word	0x00000000
        /*06b4*/ 	.short	0x010a
        /*06b6*/ 	.byte	0x3f
	.zero		1


	//   ....[100]....
        /*06b8*/ 	.word	0x000074c0
        /*06bc*/ 	.word	0x00000009
        /*06c0*/ 	.word	0x00000000
        /*06c4*/ 	.short	0x010a
        /*06c6*/ 	.byte	0x3f
	.zero		1


	//   ....[101]....
        /*06c8*/ 	.word	0x00007550
        /*06cc*/ 	.word	0x00000008
        /*06d0*/ 	.word	0x00000000
        /*06d4*/ 	.short	0x010a
        /*06d6*/ 	.byte	0x3f
	.zero		1


	//   ....[102]....
        /*06d8*/ 	.word	0x000075e0
        /*06dc*/ 	.word	0x00000009
        /*06e0*/ 	.word	0x00000000
        /*06e4*/ 	.short	0x010a
        /*06e6*/ 	.byte	0x3f
	.zero		1


	//   ....[103]....
        /*06e8*/ 	.word	0x00007670
        /*06ec*/ 	.word	0x00000008
        /*06f0*/ 	.word	0x00000000
        /*06f4*/ 	.short	0x010a
        /*06f6*/ 	.byte	0x3f
	.zero		1


	//   ....[104]....
        /*06f8*/ 	.word	0x00007700
        /*06fc*/ 	.word	0x00000009
        /*0700*/ 	.word	0x00000000
        /*0704*/ 	.short	0x010a
        /*0706*/ 	.byte	0x3f
	.zero		1


	//   ....[105]....
        /*0708*/ 	.word	0x00007790
        /*070c*/ 	.word	0x00000008
        /*0710*/ 	.word	0x00000000
        /*0714*/ 	.short	0x010a
        /*0716*/ 	.byte	0x3f
	.zero		1


	//   ....[106]....
        /*0718*/ 	.word	0x00007820
        /*071c*/ 	.word	0x00000009
        /*0720*/ 	.word	0x00000000
        /*0724*/ 	.short	0x010a
        /*0726*/ 	.byte	0x3f
	.zero		1


	//   ....[107]....
        /*0728*/ 	.word	0x000078b0
        /*072c*/ 	.word	0x00000008
        /*0730*/ 	.word	0x00000000
        /*0734*/ 	.short	0x010a
        /*0736*/ 	.byte	0x3f
	.zero		1


	//   ....[108]....
        /*0738*/ 	.word	0x00007940
        /*073c*/ 	.word	0x00000009
        /*0740*/ 	.word	0x00000000
        /*0744*/ 	.short	0x010a
        /*0746*/ 	.byte	0x3f
	.zero		1


	//   ....[109]....
        /*0748*/ 	.word	0x000079d0
        /*074c*/ 	.word	0x00000008
        /*0750*/ 	.word	0x00000000
        /*0754*/ 	.short	0x010a
        /*0756*/ 	.byte	0x3f
	.zero		1


	//   ....[110]....
        /*0758*/ 	.word	0x00007a60
        /*075c*/ 	.word	0x00000009
        /*0760*/ 	.word	0x00000000
        /*0764*/ 	.short	0x010a
        /*0766*/ 	.byte	0x3f
	.zero		1


	//   ....[111]....
        /*0768*/ 	.word	0x00007af0
        /*076c*/ 	.word	0x00000008
        /*0770*/ 	.word	0x00000000
        /*0774*/ 	.short	0x010a
        /*0776*/ 	.byte	0x3f
	.zero		1


	//   ....[112]....
        /*0778*/ 	.word	0x00007b80
        /*077c*/ 	.word	0x00000009
        /*0780*/ 	.word	0x00000000
        /*0784*/ 	.short	0x010a
        /*0786*/ 	.byte	0x3f
	.zero		1


	//   ....[113]....
        /*0788*/ 	.word	0x00007c10
        /*078c*/ 	.word	0x00000008
        /*0790*/ 	.word	0x00000000
        /*0794*/ 	.short	0x010a
        /*0796*/ 	.byte	0x3f
	.zero		1


	//   ....[114]....
        /*0798*/ 	.word	0x00007ca0
        /*079c*/ 	.word	0x00000009
        /*07a0*/ 	.word	0x00000000
        /*07a4*/ 	.short	0x010a
        /*07a6*/ 	.byte	0x3f
	.zero		1


	//   ....[115]....
        /*07a8*/ 	.word	0x00007d30
        /*07ac*/ 	.word	0x00000008
        /*07b0*/ 	.word	0x00000000
        /*07b4*/ 	.short	0x010a
        /*07b6*/ 	.byte	0x3f
	.zero		1


	//   ....[116]....
        /*07b8*/ 	.word	0x00007dc0
        /*07bc*/ 	.word	0x00000009
        /*07c0*/ 	.word	0x00000000
        /*07c4*/ 	.short	0x010a
        /*07c6*/ 	.byte	0x3f
	.zero		1


	//   ....[117]....
        /*07c8*/ 	.word	0x00007e50
        /*07cc*/ 	.word	0x00000008
        /*07d0*/ 	.word	0x00000000
        /*07d4*/ 	.short	0x010a
        /*07d6*/ 	.byte	0x3f
	.zero		1


	//   ....[118]....
        /*07d8*/ 	.word	0x00007ee0
        /*07dc*/ 	.word	0x00000009
        /*07e0*/ 	.word	0x00000000
        /*07e4*/ 	.short	0x010a
        /*07e6*/ 	.byte	0x3f
	.zero		1


	//   ....[119]....
        /*07e8*/ 	.word	0x00007f70
        /*07ec*/ 	.word	0x00000006
        /*07f0*/ 	.word	0x00000000
        /*07f4*/ 	.short	0x010a
        /*07f6*/ 	.byte	0x3f
	.zero		1


	//   ....[120]....
        /*07f8*/ 	.word	0x00008000
        /*07fc*/ 	.word	0x00000003
        /*0800*/ 	.word	0x00000000
        /*0804*/ 	.short	0x010a
        /*0806*/ 	.byte	0x3f
	.zero		1


	//   ....[121]....
        /*0808*/ 	.word	0x00008070
        /*080c*/ 	.word	0x00000009
        /*0810*/ 	.word	0x00000000
        /*0814*/ 	.short	0x010a
        /*0816*/ 	.byte	0x3f
	.zero		1


	//   ....[122]....
        /*0818*/ 	.word	0x000080d0
        /*081c*/ 	.word	0x0000000d
        /*0820*/ 	.word	0x00000000
        /*0824*/ 	.short	0x010a
        /*0826*/ 	.byte	0x3f
	.zero		1


	//   ....[123]....
        /*0828*/ 	.word	0x000081a0
        /*082c*/ 	.word	0x00000014
        /*0830*/ 	.word	0x00000128
        /*0834*/ 	.short	0x010a
        /*0836*/ 	.byte	0x3f
	.zero		1


	//   ....[124]....
        /*0838*/ 	.word	0x00008270
        /*083c*/ 	.word	0x00000007
        /*0840*/ 	.word	0x00000000
        /*0844*/ 	.short	0x010a
        /*0846*/ 	.byte	0x3f
	.zero		1


	//   ....[125]....
        /*0848*/ 	.word	0x000082c0
        /*084c*/ 	.word	0x00000008
        /*0850*/ 	.word	0x00000000
        /*0854*/ 	.short	0x010a
        /*0856*/ 	.byte	0x3f
	.zero		1


	//   ....[126]....
        /*0858*/ 	.word	0x00008310
        /*085c*/ 	.word	0x00000009
        /*0860*/ 	.word	0x00000000
        /*0864*/ 	.short	0x010a
        /*0866*/ 	.byte	0x3f
	.zero		1


	//   ....[127]....
        /*0868*/ 	.word	0x00008360
        /*086c*/ 	.word	0x00000008
        /*0870*/ 	.word	0x00000000
        /*0874*/ 	.short	0x010a
        /*0876*/ 	.byte	0x3f
	.zero		1


	//   ....[128]....
        /*0878*/ 	.word	0x000083b0
        /*087c*/ 	.word	0x00000009
        /*0880*/ 	.word	0x00000000
        /*0884*/ 	.short	0x010a
        /*0886*/ 	.byte	0x3f
	.zero		1


	//   ....[129]....
        /*0888*/ 	.word	0x00008400
        /*088c*/ 	.word	0x00000008
        /*0890*/ 	.word	0x00000000
        /*0894*/ 	.short	0x010a
        /*0896*/ 	.byte	0x3f
	.zero		1


	//   ....[130]....
        /*0898*/ 	.word	0x00008450
        /*089c*/ 	.word	0x00000009
        /*08a0*/ 	.word	0x00000000
        /*08a4*/ 	.short	0x010a
        /*08a6*/ 	.byte	0x3f
	.zero		1


	//   ....[131]....
        /*08a8*/ 	.word	0x000084a0
        /*08ac*/ 	.word	0x00000008
        /*08b0*/ 	.word	0x00000000
        /*08b4*/ 	.short	0x010a
        /*08b6*/ 	.byte	0x3f
	.zero		1


	//   ....[132]....
        /*08b8*/ 	.word	0x000084f0
        /*08bc*/ 	.word	0x00000009
        /*08c0*/ 	.word	0x00000000
        /*08c4*/ 	.short	0x010a
        /*08c6*/ 	.byte	0x3f
	.zero		1


	//   ....[133]....
        /*08c8*/ 	.word	0x00008540
        /*08cc*/ 	.word	0x00000008
        /*08d0*/ 	.word	0x00000000
        /*08d4*/ 	.short	0x010a
        /*08d6*/ 	.byte	0x3f
	.zero		1


	//   ....[134]....
        /*08d8*/ 	.word	0x00008590
        /*08dc*/ 	.word	0x00000009
        /*08e0*/ 	.word	0x00000000
        /*08e4*/ 	.short	0x010a
        /*08e6*/ 	.byte	0x3f
	.zero		1


	//   ....[135]....
        /*08e8*/ 	.word	0x000085e0
        /*08ec*/ 	.word	0x00000008
        /*08f0*/ 	.word	0x00000000
        /*08f4*/ 	.short	0x010a
        /*08f6*/ 	.byte	0x3f
	.zero		1


	//   ....[136]....
        /*08f8*/ 	.word	0x00008630
        /*08fc*/ 	.word	0x00000009
        /*0900*/ 	.word	0x00000000
        /*0904*/ 	.short	0x010a
        /*0906*/ 	.byte	0x3f
	.zero		1


	//   ....[137]....
        /*0908*/ 	.word	0x00008680
        /*090c*/ 	.word	0x00000008
        /*0910*/ 	.word	0x00000000
        /*0914*/ 	.short	0x010a
        /*0916*/ 	.byte	0x3f
	.zero		1


	//   ....[138]....
        /*0918*/ 	.word	0x000086d0
        /*091c*/ 	.word	0x00000009
        /*0920*/ 	.word	0x00000000
        /*0924*/ 	.short	0x010a
        /*0926*/ 	.byte	0x3f
	.zero		1


	//   ....[139]....
        /*0928*/ 	.word	0x00008720
        /*092c*/ 	.word	0x00000008
        /*0930*/ 	.word	0x00000000
        /*0934*/ 	.short	0x010a
        /*0936*/ 	.byte	0x3f
	.zero		1


	//   ....[140]....
        /*0938*/ 	.word	0x00008770
        /*093c*/ 	.word	0x00000009
        /*0940*/ 	.word	0x00000000
        /*0944*/ 	.short	0x010a
        /*0946*/ 	.byte	0x3f
	.zero		1


	//   ....[141]....
        /*0948*/ 	.word	0x000087c0
        /*094c*/ 	.word	0x00000008
        /*0950*/ 	.word	0x00000000
        /*0954*/ 	.short	0x010a
        /*0956*/ 	.byte	0x3f
	.zero		1


	//   ....[142]....
        /*0958*/ 	.word	0x00008810
        /*095c*/ 	.word	0x00000009
        /*0960*/ 	.word	0x00000000
        /*0964*/ 	.short	0x010a
        /*0966*/ 	.byte	0x3f
	.zero		1


	//   ....[143]....
        /*0968*/ 	.word	0x00008860
        /*096c*/ 	.word	0x00000008
        /*0970*/ 	.word	0x00000000
        /*0974*/ 	.short	0x010a
        /*0976*/ 	.byte	0x3f
	.zero		1


	//   ....[144]....
        /*0978*/ 	.word	0x000088b0
        /*097c*/ 	.word	0x00000009
        /*0980*/ 	.word	0x00000000
        /*0984*/ 	.short	0x010a
        /*0986*/ 	.byte	0x3f
	.zero		1


	//   ....[145]....
        /*0988*/ 	.word	0x00008900
        /*098c*/ 	.word	0x00000008
        /*0990*/ 	.word	0x00000000
        /*0994*/ 	.short	0x010a
        /*0996*/ 	.byte	0x3f
	.zero		1


	//   ....[146]....
        /*0998*/ 	.word	0x00008950
        /*099c*/ 	.word	0x00000009
        /*09a0*/ 	.word	0x00000000
        /*09a4*/ 	.short	0x010a
        /*09a6*/ 	.byte	0x3f
	.zero		1


	//   ....[147]....
        /*09a8*/ 	.word	0x000089a0
        /*09ac*/ 	.word	0x00000008
        /*09b0*/ 	.word	0x00000000
        /*09b4*/ 	.short	0x010a
        /*09b6*/ 	.byte	0x3f
	.zero		1


	//   ....[148]....
        /*09b8*/ 	.word	0x000089f0
        /*09bc*/ 	.word	0x00000009
        /*09c0*/ 	.word	0x00000000
        /*09c4*/ 	.short	0x010a
        /*09c6*/ 	.byte	0x3f
	.zero		1


	//   ....[149]....
        /*09c8*/ 	.word	0x00008a40
        /*09cc*/ 	.word	0x00000008
        /*09d0*/ 	.word	0x00000000
        /*09d4*/ 	.short	0x010a
        /*09d6*/ 	.byte	0x3f
	.zero		1


	//   ....[150]....
        /*09d8*/ 	.word	0x00008a90
        /*09dc*/ 	.word	0x00000009
        /*09e0*/ 	.word	0x00000000
        /*09e4*/ 	.short	0x010a
        /*09e6*/ 	.byte	0x3f
	.zero		1


	//   ....[151]....
        /*09e8*/ 	.word	0x00008ae0
        /*09ec*/ 	.word	0x00000008
        /*09f0*/ 	.word	0x00000000
        /*09f4*/ 	.short	0x010a
        /*09f6*/ 	.byte	0x3f
	.zero		1


	//   ....[152]....
        /*09f8*/ 	.word	0x00008b30
        /*09fc*/ 	.word	0x00000009
        /*0a00*/ 	.word	0x00000000
        /*0a04*/ 	.short	0x010a
        /*0a06*/ 	.byte	0x3f
	.zero		1


	//   ....[153]....
        /*0a08*/ 	.word	0x00008b80
        /*0a0c*/ 	.word	0x00000008
        /*0a10*/ 	.word	0x00000000
        /*0a14*/ 	.short	0x010a
        /*0a16*/ 	.byte	0x3f
	.zero		1


	//   ....[154]....
        /*0a18*/ 	.word	0x00008bd0
        /*0a1c*/ 	.word	0x00000009
        /*0a20*/ 	.word	0x00000000
        /*0a24*/ 	.short	0x010a
        /*0a26*/ 	.byte	0x3f
	.zero		1


	//   ....[155]....
        /*0a28*/ 	.word	0x00008c20
        /*0a2c*/ 	.word	0x00000008
        /*0a30*/ 	.word	0x00000000
        /*0a34*/ 	.short	0x010a
        /*0a36*/ 	.byte	0x3f
	.zero		1


	//   ....[156]....
        /*0a38*/ 	.word	0x00008c70
        /*0a3c*/ 	.word	0x00000009
        /*0a40*/ 	.word	0x00000000
        /*0a44*/ 	.short	0x010a
        /*0a46*/ 	.byte	0x3f
	.zero		1


	//   ....[157]....
        /*0a48*/ 	.word	0x00008cc0
        /*0a4c*/ 	.word	0x00000008
        /*0a50*/ 	.word	0x00000000
        /*0a54*/ 	.short	0x010a
        /*0a56*/ 	.byte	0x3f
	.zero		1


	//   ....[158]....
        /*0a58*/ 	.word	0x00008d10
        /*0a5c*/ 	.word	0x00000009
        /*0a60*/ 	.word	0x00000000
        /*0a64*/ 	.short	0x010a
        /*0a66*/ 	.byte	0x3f
	.zero		1


	//   ....[159]....
        /*0a68*/ 	.word	0x00008d60
        /*0a6c*/ 	.word	0x00000006
        /*0a70*/ 	.word	0x00000000
        /*0a74*/ 	.short	0x010a
        /*0a76*/ 	.byte	0x3f
	.zero		1


	//----- nvinfo : EIATTR_NUM_MBARRIERS
	.align		4
.L_28:
        /*0a78*/ 	.byte	0x03, 0x38
        /*0a7a*/ 	.short	0x004c


	//----- nvinfo : EIATTR_EXIT_INSTR_OFFSETS
	.align		4
        /*0a7c*/ 	.byte	0x04, 0x1c
        /*0a7e*/ 	.short	(.L_30 - .L_29)


	//   ....[0]....
.L_29:
        /*0a80*/ 	.word	0x00000d20


	//   ....[1]....
        /*0a84*/ 	.word	0x00001500


	//   ....[2]....
        /*0a88*/ 	.word	0x00005830


	//   ....[3]....
        /*0a8c*/ 	.word	0x00005d90


	//   ....[4]....
        /*0a90*/ 	.word	0x00008050


	//----- nvinfo : EIATTR_MAX_THREADS
	.align		4
.L_30:
        /*0a94*/ 	.byte	0x04, 0x05
        /*0a96*/ 	.short	(.L_32 - .L_31)
.L_31:
        /*0a98*/ 	.word	0x00000180
        /*0a9c*/ 	.word	0x00000001
        /*0aa0*/ 	.word	0x00000001


	//----- nvinfo : EIATTR_CRS_STACK_SIZE
	.align		4
.L_32:
        /*0aa4*/ 	.byte	0x04, 0x1e
        /*0aa6*/ 	.short	(.L_34 - .L_33)
.L_33:
        /*0aa8*/ 	.word	0x00000000


	//----- nvinfo : EIATTR_CBANK_PARAM_SIZE
	.align		4
.L_34:
        /*0aac*/ 	.byte	0x03, 0x19
        /*0aae*/ 	.short	0x0470


	//----- nvinfo : EIATTR_PARAM_CBANK
	.align		4
        /*0ab0*/ 	.byte	0x04, 0x0a
        /*0ab2*/ 	.short	(.L_36 - .L_35)
	.align		4
.L_35:
        /*0ab4*/ 	.word	index@(.nv.constant0._ZN7cutlass13device_kernelINS_4gemm6kernel13GemmUniversalIN4cute5tupleIJiiiiEEENS1_10collective13CollectiveMmaINS1_37MainloopSm90TmaGmmaWarpSpecializedFP8ILi37ENS5_IJNS4_1CILi1EEENSA_ILi8EEESB_EEENS1_35KernelTmaWarpSpecializedCooperativeEEENS5_IJNSA_ILi128EEENSA_ILi64EEENSA_ILi32EEEEEENS_12float_e5m2_tENS5_IJlSB_lEEESK_SL_NS4_8TiledMMAINS4_8MMA_AtomIJNS4_4SM904GMMA30MMA_64x64x32_F32E5M2E5M2_SS_TNILNSP_7ScaleInE1ELSR_1EEEEEENS4_6LayoutINS5_IJNSA_ILi2EEESB_SB_EEENS5_IJSB_NSA_ILi0EEESX_EEEEENS5_IJNS4_10UnderscoreES10_S10_EEEEENS4_23SM90_TMA_LOAD_MULTICASTENS4_14ComposedLayoutINS4_7SwizzleILi1ELi4ELi3EEENS4_18smem_ptr_flag_bitsILi8EEENSU_INS5_IJSC_SI_EEENS5_IJSI_SB_EEEEEEEvNS4_8identityENS4_13SM90_TMA_LOADES1C_vS1D_EENS_8epilogue10collective6detail29Sm90TmaWarpSpecializedAdapterINS1H_15DefaultEpilogueISK_SL_SL_NS1G_6thread17LinearCombinationISK_Li1EffLNS1L_9ScaleType4KindE0ELNS_15FloatRoundStyleE2ESK_EENS1_15EpilogueDefaultEEEEEvvEEEEvNT_6ParamsE)
        /*0ab8*/ 	.short	0x0210
        /*0aba*/ 	.short	0x0470


	//----- nvinfo : EIATTR_SW_WAR
	.align		4
.L_36:
        /*0abc*/ 	.byte	0x04, 0x36
        /*0abe*/ 	.short	(.L_38 - .L_37)
.L_37:
        /*0ac0*/ 	.word	0x00000008
.L_38:


//--------------------- .nv.callgraph             --------------------------
	.section	.nv.callgraph,"",@"SHT_CUDA_CALLGRAPH"
	.align	4
	.sectionentsize	8
	.align		4
        /*0000*/ 	.word	0x00000000
	.align		4
        /*0004*/ 	.word	0xffffffff
	.align		4
        /*0008*/ 	.word	0x00000000
	.align		4
        /*000c*/ 	.word	0xfffffffe
	.align		4
        /*0010*/ 	.word	0x00000000
	.align		4
        /*0014*/ 	.word	0xfffffffd
	.align		4
        /*0018*/ 	.word	0x00000000
	.align		4
        /*001c*/ 	.word	0xfffffffc


//--------------------- .nv.constant4             --------------------------
	.section	.nv.constant4,"a",@progbits
	.align	8
	.align		8
.nv.constant4:
        /*0000*/ 	.dword	_ZN40_INTERNAL_856fd64c_4_k_cu_a732ac2e_280714cuda3std3__45__cpo5beginE
	.align		8
        /*0008*/ 	.dword	_ZN40_INTERNAL_856fd64c_4_k_cu_a732ac2e_280714cuda3std3__45__cpo3endE
	.align		8
        /*0010*/ 	.dword	_ZN40_INTERNAL_856fd64c_4_k_cu_a732ac2e_280714cuda3std3__45__cpo6cbeginE
	.align		8
        /*0018*/ 	.dword	_ZN40_INTERNAL_856fd64c_4_k_cu_a732ac2e_280714cuda3std3__45__cpo4cendE
	.align		8
        /*0020*/ 	.dword	_ZN40_INTERNAL_856fd64c_4_k_cu_a732ac2e_280714cuda3std3__442_GLOBAL__N__856fd64c_4_k_cu_a732ac2e_280716ignoreE
	.align		8
        /*0028*/ 	.dword	_ZN40_INTERNAL_856fd64c_4_k_cu_a732ac2e_280714cuda3std3__419piecewise_constructE
	.align		8
        /*0030*/ 	.dword	_ZN40_INTERNAL_856fd64c_4_k_cu_a732ac2e_280714cuda3std3__48in_placeE
	.align		8
        /*0038*/ 	.dword	_ZN40_INTERNAL_856fd64c_4_k_cu_a732ac2e_280714cuda3std6ranges3__45__cpo4swapE
	.align		8
        /*0040*/ 	.dword	_ZN40_INTERNAL_856fd64c_4_k_cu_a732ac2e_280714cuda3std6ranges3__45__cpo9iter_moveE
	.align		8
        /*0048*/ 	.dword	_ZN40_INTERNAL_856fd64c_4_k_cu_a732ac2e_280714cute7productE
	.align		8
        /*0050*/ 	.dword	_ZN40_INTERNAL_856fd64c_4_k_cu_a732ac2e_280714cute1_E


//--------------------- .text._ZN7cutlass13device_kernelINS_4gemm6kernel13GemmUniversalIN4cute5tupleIJiiiiEEENS1_10collective13CollectiveMmaINS1_37MainloopSm90TmaGmmaWarpSpecializedFP8ILi37ENS5_IJNS4_1CILi1EEENSA_ILi8EEESB_EEENS1_35KernelTmaWarpSpecializedCooperativeEEENS5_IJNSA_ILi128EEENSA_ILi64EEENSA_ILi32EEEEEENS_12float_e5m2_tENS5_IJlSB_lEEESK_SL_NS4_8TiledMMAINS4_8MMA_AtomIJNS4_4SM904GMMA30MMA_64x64x32_F32E5M2E5M2_SS_TNILNSP_7ScaleInE1ELSR_1EEEEEENS4_6LayoutINS5_IJNSA_ILi2EEESB_SB_EEENS5_IJSB_NSA_ILi0EEESX_EEEEENS5_IJNS4_10UnderscoreES10_S10_EEEEENS4_23SM90_TMA_LOAD_MULTICASTENS4_14ComposedLayoutINS4_7SwizzleILi1ELi4ELi3EEENS4_18smem_ptr_flag_bitsILi8EEENSU_INS5_IJSC_SI_EEENS5_IJSI_SB_EEEEEEEvNS4_8identityENS4_13SM90_TMA_LOADES1C_vS1D_EENS_8epilogue10collective6detail29Sm90TmaWarpSpecializedAdapterINS1H_15DefaultEpilogueISK_SL_SL_NS1G_6thread17LinearCombinationISK_Li1EffLNS1L_9ScaleType4KindE0ELNS_15FloatRoundStyleE2ESK_EENS1_15EpilogueDefaultEEEEEvvEEEEvNT_6ParamsE --------------------------
	.section	.text._ZN7cutlass13device_kernelINS_4gemm6kernel13GemmUniversalIN4cute5tupleIJiiiiEEENS1_10collective13CollectiveMmaINS1_37MainloopSm90TmaGmmaWarpSpecializedFP8ILi37ENS5_IJNS4_1CILi1EEENSA_ILi8EEESB_EEENS1_35KernelTmaWarpSpecializedCooperativeEEENS5_IJNSA_ILi128EEENSA_ILi64EEENSA_ILi32EEEEEENS_12float_e5m2_tENS5_IJlSB_lEEESK_SL_NS4_8TiledMMAINS4_8MMA_AtomIJNS4_4SM904GMMA30MMA_64x64x32_F32E5M2E5M2_SS_TNILNSP_7ScaleInE1ELSR_1EEEEEENS4_6LayoutINS5_IJNSA_ILi2EEESB_SB_EEENS5_IJSB_NSA_ILi0EEESX_EEEEENS5_IJNS4_10UnderscoreES10_S10_EEEEENS4_23SM90_TMA_LOAD_MULTICASTENS4_14ComposedLayoutINS4_7SwizzleILi1ELi4ELi3EEENS4_18smem_ptr_flag_bitsILi8EEENSU_INS5_IJSC_SI_EEENS5_IJSI_SB_EEEEEEEvNS4_8identityENS4_13SM90_TMA_LOADES1C_vS1D_EENS_8epilogue10collective6detail29Sm90TmaWarpSpecializedAdapterINS1H_15DefaultEpilogueISK_SL_SL_NS1G_6thread17LinearCombinationISK_Li1EffLNS1L_9ScaleType4KindE0ELNS_15FloatRoundStyleE2ESK_EENS1_15EpilogueDefaultEEEEEvvEEEEvNT_6ParamsE,"ax",@progbits
	.align	128
.text._ZN7cutlass13device_kernelINS_4gemm6kernel13GemmUniversalIN4cute5tupleIJiiiiEEENS1_10collective13CollectiveMmaINS1_37MainloopSm90TmaGmmaWarpSpecializedFP8ILi37ENS5_IJNS4_1CILi1EEENSA_ILi8EEESB_EEENS1_35KernelTmaWarpSpecializedCooperativeEEENS5_IJNSA_ILi128EEENSA_ILi64EEENSA_ILi32EEEEEENS_12float_e5m2_tENS5_IJlSB_lEEESK_SL_NS4_8TiledMMAINS4_8MMA_AtomIJNS4_4SM904GMMA30MMA_64x64x32_F32E5M2E5M2_SS_TNILNSP_7ScaleInE1ELSR_1EEEEEENS4_6LayoutINS5_IJNSA_ILi2EEESB_SB_EEENS5_IJSB_NSA_ILi0EEESX_EEEEENS5_IJNS4_10UnderscoreES10_S10_EEEEENS4_23SM90_TMA_LOAD_MULTICASTENS4_14ComposedLayoutINS4_7SwizzleILi1ELi4ELi3EEENS4_18smem_ptr_flag_bitsILi8EEENSU_INS5_IJSC_SI_EEENS5_IJSI_SB_EEEEEEEvNS4_8identityENS4_13SM90_TMA_LOADES1C_vS1D_EENS_8epilogue10collective6detail29Sm90TmaWarpSpecializedAdapterINS1H_15DefaultEpilogueISK_SL_SL_NS1G_6thread17LinearCombinationISK_Li1EffLNS1L_9ScaleType4KindE0ELNS_15FloatRoundStyleE2ESK_EENS1_15EpilogueDefaultEEEEEvvEEEEvNT_6ParamsE:
        .type           _ZN7cutlass13device_kernelINS_4gemm6kernel13GemmUniversalIN4cute5tupleIJiiiiEEENS1_10collective13CollectiveMmaINS1_37MainloopSm90TmaGmmaWarpSpecializedFP8ILi37ENS5_IJNS4_1CILi1EEENSA_ILi8EEESB_EEENS1_35KernelTmaWarpSpecializedCooperativeEEENS5_IJNSA_ILi128EEENSA_ILi64EEENSA_ILi32EEEEEENS_12float_e5m2_tENS5_IJlSB_lEEESK_SL_NS4_8TiledMMAINS4_8MMA_AtomIJNS4_4SM904GMMA30MMA_64x64x32_F32E5M2E5M2_SS_TNILNSP_7ScaleInE1ELSR_1EEEEEENS4_6LayoutINS5_IJNSA_ILi2EEESB_SB_EEENS5_IJSB_NSA_ILi0EEESX_EEEEENS5_IJNS4_10UnderscoreES10_S10_EEEEENS4_23SM90_TMA_LOAD_MULTICASTENS4_14ComposedLayoutINS4_7SwizzleILi1ELi4ELi3EEENS4_18smem_ptr_flag_bitsILi8EEENSU_INS5_IJSC_SI_EEENS5_IJSI_SB_EEEEEEEvNS4_8identityENS4_13SM90_TMA_LOADES1C_vS1D_EENS_8epilogue10collective6detail29Sm90TmaWarpSpecializedAdapterINS1H_15DefaultEpilogueISK_SL_SL_NS1G_6thread17LinearCombinationISK_Li1EffLNS1L_9ScaleType4KindE0ELNS_15FloatRoundStyleE2ESK_EENS1_15EpilogueDefaultEEEEEvvEEEEvNT_6ParamsE,@function
        .size           _ZN7cutlass13device_kernelINS_4gemm6kernel13GemmUniversalIN4cute5tupleIJiiiiEEENS1_10collective13CollectiveMmaINS1_37MainloopSm90TmaGmmaWarpSpecializedFP8ILi37ENS5_IJNS4_1CILi1EEENSA_ILi8EEESB_EEENS1_35KernelTmaWarpSpecializedCooperativeEEENS5_IJNSA_ILi128EEENSA_ILi64EEENSA_ILi32EEEEEENS_12float_e5m2_tENS5_IJlSB_lEEESK_SL_NS4_8TiledMMAINS4_8MMA_AtomIJNS4_4SM904GMMA30MMA_64x64x32_F32E5M2E5M2_SS_TNILNSP_7ScaleInE1ELSR_1EEEEEENS4_6LayoutINS5_IJNSA_ILi2EEESB_SB_EEENS5_IJSB_NSA_ILi0EEESX_EEEEENS5_IJNS4_10UnderscoreES10_S10_EEEEENS4_23SM90_TMA_LOAD_MULTICASTENS4_14ComposedLayoutINS4_7SwizzleILi1ELi4ELi3EEENS4_18smem_ptr_flag_bitsILi8EEENSU_INS5_IJSC_SI_EEENS5_IJSI_SB_EEEEEEEvNS4_8identityENS4_13SM90_TMA_LOADES1C_vS1D_EENS_8epilogue10collective6detail29Sm90TmaWarpSpecializedAdapterINS1H_15DefaultEpilogueISK_SL_SL_NS1G_6thread17LinearCombinationISK_Li1EffLNS1L_9ScaleType4KindE0ELNS_15FloatRoundStyleE2ESK_EENS1_15EpilogueDefaultEEEEEvvEEEEvNT_6ParamsE,(.L_x_209 - _ZN7cutlass13device_kernelINS_4gemm6kernel13GemmUniversalIN4cute5tupleIJiiiiEEENS1_10collective13CollectiveMmaINS1_37MainloopSm90TmaGmmaWarpSpecializedFP8ILi37ENS5_IJNS4_1CILi1EEENSA_ILi8EEESB_EEENS1_35KernelTmaWarpSpecializedCooperativeEEENS5_IJNSA_ILi128EEENSA_ILi64EEENSA_ILi32EEEEEENS_12float_e5m2_tENS5_IJlSB_lEEESK_SL_NS4_8TiledMMAINS4_8MMA_AtomIJNS4_4SM904GMMA30MMA_64x64x32_F32E5M2E5M2_SS_TNILNSP_7ScaleInE1ELSR_1EEEEEENS4_6LayoutINS5_IJNSA_ILi2EEESB_SB_EEENS5_IJSB_NSA_ILi0EEESX_EEEEENS5_IJNS4_10UnderscoreES10_S10_EEEEENS4_23SM90_TMA_LOAD_MULTICASTENS4_14ComposedLayoutINS4_7SwizzleILi1ELi4ELi3EEENS4_18smem_ptr_flag_bitsILi8EEENSU_INS5_IJSC_SI_EEENS5_IJSI_SB_EEEEEEEvNS4_8identityENS4_13SM90_TMA_LOADES1C_vS1D_EENS_8epilogue10collective6detail29Sm90TmaWarpSpecializedAdapterINS1H_15DefaultEpilogueISK_SL_SL_NS1G_6thread17LinearCombinationISK_Li1EffLNS1L_9ScaleType4KindE0ELNS_15FloatRoundStyleE2ESK_EENS1_15EpilogueDefaultEEEEEvvEEEEvNT_6ParamsE)
        .other          _ZN7cutlass13device_kernelINS_4gemm6kernel13GemmUniversalIN4cute5tupleIJiiiiEEENS1_10collective13CollectiveMmaINS1_37MainloopSm90TmaGmmaWarpSpecializedFP8ILi37ENS5_IJNS4_1CILi1EEENSA_ILi8EEESB_EEENS1_35KernelTmaWarpSpecializedCooperativeEEENS5_IJNSA_ILi128EEENSA_ILi64EEENSA_ILi32EEEEEENS_12float_e5m2_tENS5_IJlSB_lEEESK_SL_NS4_8TiledMMAINS4_8MMA_AtomIJNS4_4SM904GMMA30MMA_64x64x32_F32E5M2E5M2_SS_TNILNSP_7ScaleInE1ELSR_1EEEEEENS4_6LayoutINS5_IJNSA_ILi2EEESB_SB_EEENS5_IJSB_NSA_ILi0EEESX_EEEEENS5_IJNS4_10UnderscoreES10_S10_EEEEENS4_23SM90_TMA_LOAD_MULTICASTENS4_14ComposedLayoutINS4_7SwizzleILi1ELi4ELi3EEENS4_18smem_ptr_flag_bitsILi8EEENSU_INS5_IJSC_SI_EEENS5_IJSI_SB_EEEEEEEvNS4_8identityENS4_13SM90_TMA_LOADES1C_vS1D_EENS_8epilogue10collective6detail29Sm90TmaWarpSpecializedAdapterINS1H_15DefaultEpilogueISK_SL_SL_NS1G_6thread17LinearCombinationISK_Li1EffLNS1L_9ScaleType4KindE0ELNS_15FloatRoundStyleE2ESK_EENS1_15EpilogueDefaultEEEEEvvEEEEvNT_6ParamsE,@"STO_CUDA_ENTRY STV_DEFAULT"
_ZN7cutlass13device_kernelINS_4gemm6kernel13GemmUniversalIN4cute5tupleIJiiiiEEENS1_10collective13CollectiveMmaINS1_37MainloopSm90TmaGmmaWarpSpecializedFP8ILi37ENS5_IJNS4_1CILi1EEENSA_ILi8EEESB_EEENS1_35KernelTmaWarpSpecializedCooperativeEEENS5_IJNSA_ILi128EEENSA_ILi64EEENSA_ILi32EEEEEENS_12float_e5m2_tENS5_IJlSB_lEEESK_SL_NS4_8TiledMMAINS4_8MMA_AtomIJNS4_4SM904GMMA30MMA_64x64x32_F32E5M2E5M2_SS_TNILNSP_7ScaleInE1ELSR_1EEEEEENS4_6LayoutINS5_IJNSA_ILi2EEESB_SB_EEENS5_IJSB_NSA_ILi0EEESX_EEEEENS5_IJNS4_10UnderscoreES10_S10_EEEEENS4_23SM90_TMA_LOAD_MULTICASTENS4_14ComposedLayoutINS4_7SwizzleILi1ELi4ELi3EEENS4_18smem_ptr_flag_bitsILi8EEENSU_INS5_IJSC_SI_EEENS5_IJSI_SB_EEEEEEEvNS4_8identityENS4_13SM90_TMA_LOADES1C_vS1D_EENS_8epilogue10collective6detail29Sm90TmaWarpSpecializedAdapterINS1H_15DefaultEpilogueISK_SL_SL_NS1G_6thread17LinearCombinationISK_Li1EffLNS1L_9ScaleType4KindE0ELNS_15FloatRoundStyleE2ESK_EENS1_15EpilogueDefaultEEEEEvvEEEEvNT_6ParamsE:
[----:B------:R-:W-:Y:S01]  /*0000*/  LDC R1, c[0x0][0x28] ;  /* 0x00000a00ff017b82 */ /* 0x000fe20000000800 */
[----:B------:R-:W0:Y:S01]  /*0010*/  S2R R0, SR_TID.X ;  /* 0x0000000000007919 */ /* 0x000e220000002100 */
[----:B------:R-:W-:Y:S01]  /*0020*/  ELECT P0, URZ, PT ;  /* 0x00000000003f782f */ /* 0x000fe20003800000 */
[----:B------:R-:W-:Y:S01]  /*0030*/  BSSY B0, `(.L_x_0) ;  /* 0x000000f000007945 */ /* 0x000fe20003800000 */
[--C-:B0-----:R-:W-:Y:S02]  /*0040*/  SHF.R.U32.HI R2, RZ, 0x5, R0.reuse ;  /* 0x00000005ff027819 */ /* 0x101fe40000011600 */
[----:B------:R-:W-:-:S03]  /*0050*/  SHF.R.U32.HI R4, RZ, 0x7, R0 ;  /* 0x00000007ff047819 */ /* 0x000fc60000011600 */
[----:B------:R-:W0:Y:S04]  /*0060*/  SHFL.IDX PT, R3, R2, RZ, 0x1f ;  /* 0x00001fff02037589 */ /* 0x000e2800000e0000 */
[----:B------:R-:W1:Y:S01]  /*0070*/  SHFL.IDX PT, R4, R4, RZ, 0x1f ;  /* 0x00001fff04047589 */ /* 0x000e6200000e0000 */
[----:B0-----:R-:W-:-:S13]  /*0080*/  ISETP.NE.OR P0, PT, R3, RZ, !P0 ;  /* 0x000000ff0300720c */ /* 0x001fda0004705670 */
[----:B-1----:R-:W-:Y:S05]  /*0090*/  @P0 BRA `(.L_x_1) ;  /* 0x0000000000200947 */ /* 0x002fea0003800000 */
[----:B------:R-:W-:Y:S02]  /*00a0*/  ULDC.64 UR4, c[0x0][0x198] ;  /* 0x0000660000047ab9 */ /* 0x000fe40000000a00 */
[----:B------:R-:W-:Y:S02]  /*00b0*/  UIADD3 UR6, UP0, UR4, 0xf0, URZ ;  /* 0x000000f004067890 */ /* 0x000fe4000ff1e03f */
[----:B------:R-:W-:Y:S02]  /*00c0*/  UIADD3 UR4, UP1, UR4, 0x1f0, URZ ;  /* 0x000001f004047890 */ /* 0x000fe4000ff3e03f */
[----:B------:R-:W-:Y:S02]  /*00d0*/  UIADD3.X UR7, URZ, UR5, URZ, UP0, !UPT ;  /* 0x000000053f077290 */ /* 0x000fe400087fe43f */
[----:B------:R-:W-:-:S07]  /*00e0*/  UIADD3.X UR5, URZ, UR5, URZ, UP1, !UPT ;  /* 0x000000053f057290 */ /* 0x000fce0008ffe43f */
[----:B------:R0:W-:Y:S02]  /*00f0*/  UTMACCTL.PF [UR6] ;  /* 0x00000000060079b9 */ /* 0x0001e40008040000 */
[----:B------:R0:W-:Y:S02]  /*0100*/  UTMACCTL.PF [UR4] ;  /* 0x00000000040079b9 */ /* 0x0001e40008040000 */
[----:B0-----:R-:W-:Y:S01]  /*0110*/  NOP ;  /* 0x0000000000007918 */ /* 0x001fe20000000000 */
.L_x_1:
[----:B------:R-:W-:Y:S05]  /*0120*/  BSYNC B0 ;  /* 0x0000000000007941 */ /* 0x000fea0003800000 */
.L_x_0:
[----:B------:R-:W0:Y:S02]  /*0130*/  SHFL.IDX PT, R5, R2, RZ, 0x1f ;  /* 0x00001fff02057589 */ /* 0x000e2400000e0000 */
[----:B0-----:R-:W-:-:S13]  /*0140*/  ISETP.NE.AND P0, PT, R5, RZ, PT ;  /* 0x000000ff0500720c */ /* 0x001fda0003f05270 */
[----:B------:R-:W-:Y:S05]  /*0150*/  @P0 BRA `(.L_x_2) ;  /* 0x00000004006c0947 */ /* 0x000fea0003800000 */
[----:B------:R-:W-:Y:S01]  /*0160*/  ELECT P0, URZ, PT ;  /* 0x00000000003f782f */ /* 0x000fe20003800000 */
[----:B------:R-:W-:-:S12]  /*0170*/  BSSY B0, `(.L_x_2) ;  /* 0x0000059000007945 */ /* 0x000fd80003800000 */
[----:B------:R-:W-:Y:S05]  /*0180*/  @!P0 BRA `(.L_x_3) ;  /* 0x00000004005c8947 */ /* 0x000fea0003800000 */
[----:B------:R-:W0:Y:S01]  /*0190*/  S2UR UR8, SR_CgaCtaId ;  /* 0x00000000000879c3 */ /* 0x000e220000008800 */
[----:B------:R-:W-:Y:S01]  /*01a0*/  UMOV UR4, 0x400 ;  /* 0x0000040000047882 */ /* 0x000fe20000000000 */
[----:B------:R-:W-:Y:S01]  /*01b0*/  UMOV UR5, 0x1 ;  /* 0x0000000100057882 */ /* 0x000fe20000000000 */
[----:B------:R-:W-:Y:S02]  /*01c0*/  UMOV UR6, 0x10 ;  /* 0x0000001000067882 */ /* 0x000fe40000000000 */
[----:B------:R-:W-:-:S04]  /*01d0*/  UIADD3 UR6, -UR6, 0x100000, URZ ;  /* 0x0010000006067890 */ /* 0x000fc8000fffe13f */
[----:B------:R-:W-:Y:S02]  /*01e0*/  USHF.L.U32 UR7, UR6, 0xb, URZ ;  /* 0x0000000b06077899 */ /* 0x000fe4000800063f */
[----:B------:R-:W-:Y:S02]  /*01f0*/  USHF.L.U32 UR6, UR6, 0x1, URZ ;  /* 0x0000000106067899 */ /* 0x000fe4000800063f */
[----:B0-----:R-:W-:Y:S02]  /*0200*/  ULEA UR8, UR8, UR4, 0x18 ;  /* 0x0000000408087291 */ /* 0x001fe4000f8ec03f */
[----:B------:R-:W-:-:S04]  /*0210*/  UIADD3 UR4, -UR5, 0x100000, URZ ;  /* 0x0010000005047890 */ /* 0x000fc8000fffe13f */
[----:B------:R-:W-:Y:S02]  /*0220*/  USHF.L.U32 UR5, UR4, 0xb, URZ ;  /* 0x0000000b04057899 */ /* 0x000fe4000800063f */
[----:B------:R-:W-:Y:S01]  /*0230*/  USHF.L.U32 UR4, UR4, 0x1, URZ ;  /* 0x0000000104047899 */ /* 0x000fe2000800063f */
[----:B------:R-:W0:Y:S11]  /*0240*/  FENCE.VIEW.ASYNC.S ;  /* 0x00000000000073c6 */ /* 0x000e360000000000 */
[----:B0-----:R0:W1:Y:S01]  /*0250*/  SYNCS.EXCH.64 URZ, [UR8], UR4 ;  /* 0x00000004083f75b2 */ /* 0x0010620008000100 */
[----:B------:R0:W2:Y:S01]  /*0260*/  SYNCS.EXCH.64 URZ, [UR8+0x128], UR6 ;  /* 0x00012806083f75b2 */ /* 0x0000a20008000100 */
[----:B------:R0:W3:Y:S01]  /*0270*/  SYNCS.EXCH.64 URZ, [UR8+0x8], UR4 ;  /* 0x00000804083f75b2 */ /* 0x0000e20008000100 */
[----:B------:R0:W4:Y:S01]  /*0280*/  SYNCS.EXCH.64 URZ, [UR8+0x130], UR6 ;  /* 0x00013006083f75b2 */ /* 0x0001220008000100 */
[----:B------:R0:W0:Y:S01]  /*0290*/  SYNCS.EXCH.64 URZ, [UR8+0x10], UR4 ;  /* 0x00001004083f75b2 */ /* 0x0000220008000100 */
        /* <DEDUP_REMOVED lines=69> */
[----:B-1234-:R-:W-:Y:S01]  /*06f0*/  NOP ;  /* 0x0000000000007918 */ /* 0x01efe20000000000 */
.L_x_3:
[----:B0-----:R-:W-:Y:S05]  /*0700*/  BSYNC B0 ;  /* 0x0000000000007941 */ /* 0x001fea0003800000 */
.L_x_2:
[----:B------:R-:W0:Y:S01]  /*0710*/  SHFL.IDX PT, R2, R2, RZ, 0x1f ;  /* 0x00001fff02027589 */ /* 0x000e2200000e0000 */
[----:B------:R-:W-:Y:S01]  /*0720*/  SHF.R.S32.HI R7, RZ, 0x1f, R0 ;  /* 0x0000001fff077819 */ /* 0x000fe20000011400 */
[----:B------:R-:W1:Y:S01]  /*0730*/  S2UR UR8, SR_CTAID.X ;  /* 0x00000000000879c3 */ /* 0x000e620000002500 */
[----:B------:R-:W-:Y:S01]  /*0740*/  ELECT P0, URZ, PT ;  /* 0x00000000003f782f */ /* 0x000fe20003800000 */
[----:B------:R-:W2:Y:S01]  /*0750*/  S2R R8, SR_CTAID.Y ;  /* 0x0000000000087919 */ /* 0x000ea20000002600 */
[----:B------:R-:W-:Y:S01]  /*0760*/  LEA.HI R7, R7, R0, RZ, 0x7 ;  /* 0x0000000007077211 */ /* 0x000fe200078f38ff */
[----:B------:R-:W-:Y:S01]  /*0770*/  ULDC UR4, c[0x0][0x154] ;  /* 0x0000550000047ab9 */ /* 0x000fe20000000800 */
[----:B------:R-:W-:Y:S01]  /*0780*/  NOP ;  /* 0x0000000000007918 */ /* 0x000fe20000000000 */
[----:B------:R-:W-:Y:S01]  /*0790*/  NOP ;  /* 0x0000000000007918 */ /* 0x000fe20000000000 */
[----:B------:R-:W-:Y:S01]  /*07a0*/  LOP3.LUT R7, R7, 0xffffff80, RZ, 0xc0, !PT ;  /* 0xffffff8007077812 */ /* 0x000fe200078ec0ff */
[----:B------:R-:W3:Y:S04]  /*07b0*/  LDC R14, c[0x0][0x140] ;  /* 0x00005000ff0e7b82 */ /* 0x000ee80000000800 */
[----:B------:R-:W-:-:S04]  /*07c0*/  IMAD.IADD R7, R0, 0x1, -R7 ;  /* 0x0000000100077824 */ /* 0x000fc800078e0a07 */
[----:B------:R-:W4:Y:S01]  /*07d0*/  LDC R19, c[0x0][0x148] ;  /* 0x00005200ff137b82 */ /* 0x000f220000000800 */
[----:B------:R-:W-:Y:S02]  /*07e0*/  SHF.R.S32.HI R6, RZ, 0x1f, R7 ;  /* 0x0000001fff067819 */ /* 0x000fe40000011407 */
[----:B------:R-:W-:Y:S02]  /*07f0*/  LOP3.LUT P2, RZ, R7, 0x7, RZ, 0xc0, !PT ;  /* 0x0000000707ff7812 */ /* 0x000fe4000784c0ff */
[----:B------:R-:W-:Y:S02]  /*0800*/  LEA.HI R6, R6, R7, RZ, 0x3 ;  /* 0x0000000706067211 */ /* 0x000fe400078f18ff */
[----:B0-----:R-:W-:Y:S01]  /*0810*/  ISETP.NE.OR P0, PT, R2, RZ, !P0 ;  /* 0x000000ff0200720c */ /* 0x001fe20004705670 */
[----:B------:R-:W0:Y:S01]  /*0820*/  LDC R12, c[0x0][0x144] ;  /* 0x00005100ff0c7b82 */ /* 0x000e220000000800 */
[--C-:B------:R-:W-:Y:S02]  /*0830*/  SHF.R.S32.HI R2, RZ, 0x3, R6.reuse ;  /* 0x00000003ff027819 */ /* 0x100fe40000011406 */
[----:B------:R-:W-:-:S02]  /*0840*/  SHF.R.S32.HI R11, RZ, 0x1f, R6 ;  /* 0x0000001fff0b7819 */ /* 0x000fc40000011406 */
[----:B------:R-:W-:Y:S02]  /*0850*/  SHF.R.S32.HI R6, RZ, 0x1f, R5 ;  /* 0x0000001fff067819 */ /* 0x000fe40000011405 */
[----:B------:R-:W-:Y:S02]  /*0860*/  LEA.HI R11, R11, R2, RZ, 0x2 ;  /* 0x000000020b0b7211 */ /* 0x000fe400078f10ff */
[----:B------:R-:W-:Y:S02]  /*0870*/  LEA.HI R6, R6, R5, RZ, 0x2 ;  /* 0x0000000506067211 */ /* 0x000fe400078f10ff */
[----:B--2---:R-:W-:Y:S01]  /*0880*/  I2FP.F32.U32 R10, R8 ;  /* 0x00000008000a7245 */ /* 0x004fe20000201000 */
[----:B------:R-:W-:Y:S01]  /*0890*/  VOTEU.ALL UP0, P0 ;  /* 0x00000000003f7886 */ /* 0x000fe20000000000 */
[----:B------:R-:W-:Y:S01]  /*08a0*/  LOP3.LUT R6, R6, 0x3ffffffc, RZ, 0xc0, !PT ;  /* 0x3ffffffc06067812 */ /* 0x000fe200078ec0ff */
[----:B------:R-:W-:Y:S01]  /*08b0*/  VOTEU.ALL UP1, P0 ;  /* 0x00000000003f7886 */ /* 0x000fe20000020000 */
[----:B------:R-:W-:Y:S01]  /*08c0*/  LOP3.LUT R11, R11, 0xfffffffc, RZ, 0xc0, !PT ;  /* 0xfffffffc0b0b7812 */ /* 0x000fe200078ec0ff */
[----:B------:R-:W-:Y:S01]  /*08d0*/  FMUL R13, R10, UR4 ;  /* 0x000000040a0d7c20 */ /* 0x000fe20008400000 */
[----:B------:R-:W2:Y:S01]  /*08e0*/  @!UP0 S2UR UR7, SR_CgaCtaId ;  /* 0x00000000000789c3 */ /* 0x000ea20000008800 */
[----:B------:R-:W-:Y:S01]  /*08f0*/  IMAD.IADD R6, R5, 0x1, -R6 ;  /* 0x0000000105067824 */ /* 0x000fe200078e0a06 */
[----:B-1----:R-:W-:Y:S01]  /*0900*/  I2FP.F32.U32 R5, UR8 ;  /* 0x0000000800057c45 */ /* 0x002fe20008201000 */
[----:B------:R-:W-:Y:S01]  /*0910*/  ULDC UR4, c[0x0][0x150] ;  /* 0x0000540000047ab9 */ /* 0x000fe20000000800 */
[----:B------:R-:W-:Y:S01]  /*0920*/  IMAD.IADD R11, R2, 0x1, -R11 ;  /* 0x00000001020b7824 */ /* 0x000fe200078e0a0b */
[----:B------:R-:W-:Y:S01]  /*0930*/  SHF.R.S32.HI R2, RZ, 0x1f, R3 ;  /* 0x0000001fff027819 */ /* 0x000fe20000011403 */
[----:B------:R-:W1:Y:S01]  /*0940*/  F2I.U32.TRUNC.NTZ R13, R13 ;  /* 0x0000000d000d7305 */ /* 0x000e62000020f000 */
[----:B------:R-:W-:Y:S01]  /*0950*/  FMUL R10, R5, UR4 ;  /* 0x00000004050a7c20 */ /* 0x000fe20008400000 */
[----:B------:R-:W-:Y:S01]  /*0960*/  IMAD R6, R6, 0x4, R11 ;  /* 0x0000000406067824 */ /* 0x000fe200078e020b */
[----:B------:R-:W-:Y:S01]  /*0970*/  LEA.HI R2, R2, R3, RZ, 0x2 ;  /* 0x0000000302027211 */ /* 0x000fe200078f10ff */
[----:B------:R-:W-:Y:S01]  /*0980*/  UMOV UR4, 0x20 ;  /* 0x0000002000047882 */ /* 0x000fe20000000000 */
[----:B------:R-:W-:Y:S01]  /*0990*/  @!UP0 UMOV UR6, 0x400 ;  /* 0x0000040000068882 */ /* 0x000fe20000000000 */
[----:B------:R-:W-:Y:S01]  /*09a0*/  IMAD.SHL.U32 R5, R6, 0x4, RZ ;  /* 0x0000000406057824 */ /* 0x000fe200078e00ff */
[----:B------:R-:W-:Y:S01]  /*09b0*/  LOP3.LUT R2, R2, 0xfffffffc, RZ, 0xc0, !PT ;  /* 0xfffffffc02027812 */ /* 0x000fe200078ec0ff */
[----:B------:R-:W5:Y:S01]  /*09c0*/  F2I.U32.TRUNC.NTZ R10, R10 ;  /* 0x0000000a000a7305 */ /* 0x000f62000020f000 */
[----:B------:R-:W-:-:S04]  /*09d0*/  @!UP0 UIADD3 UR4, -UR4, 0x100000, URZ ;  /* 0x0010000004048890 */ /* 0x000fc8000fffe13f */
[----:B------:R-:W-:Y:S02]  /*09e0*/  @!UP0 USHF.L.U32 UR5, UR4, 0xb, URZ ;  /* 0x0000000b04058899 */ /* 0x000fe4000800063f */
[----:B------:R-:W-:Y:S01]  /*09f0*/  @!UP0 USHF.L.U32 UR4, UR4, 0x1, URZ ;  /* 0x0000000104048899 */ /* 0x000fe2000800063f */
[----:B---3--:R-:W-:Y:S01]  /*0a00*/  ISETP.EQ.U32.AND P3, PT, R14, 0x1, PT ;  /* 0x000000010e00780c */ /* 0x008fe20003f62070 */
[----:B------:R-:W-:Y:S01]  /*0a10*/  VIADD R14, R4, 0xffffffff ;  /* 0xffffffff040e7836 */ /* 0x000fe20000000000 */
[----:B------:R-:W-:Y:S01]  /*0a20*/  LOP3.LUT R6, R6, 0xc, R5, 0x78, !PT ;  /* 0x0000000c06067812 */ /* 0x000fe200078e7805 */
[----:B------:R-:W-:Y:S02]  /*0a30*/  IMAD.IADD R3, R3, 0x1, -R2 ;  /* 0x0000000103037824 */ /* 0x000fe400078e0a02 */
[----:B-1----:R-:W-:Y:S01]  /*0a40*/  IMAD.MOV R20, RZ, RZ, -R13 ;  /* 0x000000ffff147224 */ /* 0x002fe200078e0a0d */
[----:B------:R-:W-:Y:S01]  /*0a50*/  ISETP.GE.U32.AND P5, PT, R14, 0x2, PT ;  /* 0x000000020e00780c */ /* 0x000fe20003fa6070 */
[----:B--2---:R-:W-:Y:S01]  /*0a60*/  @!UP0 ULEA UR6, UR7, UR6, 0x18 ;  /* 0x0000000607068291 */ /* 0x004fe2000f8ec03f */
[----:B------:R-:W-:Y:S01]  /*0a70*/  ISETP.NE.AND P1, PT, R3, 0x3, PT ;  /* 0x000000030300780c */ /* 0x000fe20003f25270 */
[----:B----4-:R-:W-:Y:S01]  /*0a80*/  IMAD R5, R19, R20, R8 ;  /* 0x0000001413057224 */ /* 0x010fe200078e0208 */
[----:B------:R-:W-:Y:S01]  /*0a90*/  VOTEU.ALL UP0, P0 ;  /* 0x00000000003f7886 */ /* 0x000fe20000000000 */
[----:B------:R-:W-:Y:S01]  /*0aa0*/  ISETP.LT.U32.AND P0, PT, R6, 0x8, !P2 ;  /* 0x000000080600780c */ /* 0x000fe20005701070 */
[----:B-----5:R-:W-:Y:S01]  /*0ab0*/  IMAD.MOV R7, RZ, RZ, -R10 ;  /* 0x000000ffff077224 */ /* 0x020fe200078e0a0a */
[----:B------:R-:W-:-:S02]  /*0ac0*/  ISETP.EQ.OR P1, PT, R3, RZ, !P1 ;  /* 0x000000ff0300720c */ /* 0x000fc40004f22670 */
[----:B------:R-:W-:Y:S01]  /*0ad0*/  ISETP.NE.AND P4, PT, R5, R6, PT ;  /* 0x000000060500720c */ /* 0x000fe20003f85270 */
[----:B0-----:R-:W-:Y:S01]  /*0ae0*/  IMAD R7, R12, R7, UR8 ;  /* 0x000000080c077e24 */ /* 0x001fe2000f8e0207 */
[C---:B------:R-:W-:Y:S01]  /*0af0*/  ISETP.EQ.AND P1, PT, R4.reuse, RZ, P1 ;  /* 0x000000ff0400720c */ /* 0x040fe20000f22270 */
[----:B------:R-:W0:Y:S02]  /*0b00*/  FENCE.VIEW.ASYNC.S ;  /* 0x00000000000073c6 */ /* 0x000e240000000000 */
[----:B0-----:R0:W1:Y:S01]  /*0b10*/  @!UP0 SYNCS.EXCH.64 URZ, [UR6+0x260], UR4 ;  /* 0x00026004063f85b2 */ /* 0x0010620008000100 */
[----:B------:R-:W-:Y:S02]  /*0b20*/  ISETP.NE.AND P2, PT, R4, RZ, PT ;  /* 0x000000ff0400720c */ /* 0x000fe40003f45270 */
[----:B------:R-:W-:Y:S02]  /*0b30*/  ISETP.EQ.OR P4, PT, R7, RZ, !P4 ;  /* 0x000000ff0700720c */ /* 0x000fe40006782670 */
[----:B------:R-:W-:-:S02]  /*0b40*/  SEL R2, RZ, 0x1, !P1 ;  /* 0x00000001ff027807 */ /* 0x000fc40004800000 */
[----:B------:R-:W-:Y:S02]  /*0b50*/  PLOP3.LUT P0, PT, P0, P4, PT, 0x80, 0x0 ;  /* 0x000000000000781c */ /* 0x000fe40000709070 */
[----:B------:R-:W-:Y:S01]  /*0b60*/  SEL R2, R2, 0x2, P5 ;  /* 0x0000000202027807 */ /* 0x000fe20002800000 */
[----:B------:R0:W2:Y:S01]  /*0b70*/  @!UP1 SYNCS.EXCH.64 URZ, [UR6+0x268], UR4 ;  /* 0x00026804063f95b2 */ /* 0x0000a20008000100 */
[----:B------:R-:W-:Y:S01]  /*0b80*/  NOP ;  /* 0x0000000000007918 */ /* 0x000fe20000000000 */
[----:B------:R-:W-:Y:S08]  /*0b90*/  @!P3 BRA `(.L_x_4) ;  /* 0x000000000008b947 */ /* 0x000ff00003800000 */
[----:B-12---:R-:W-:Y:S01]  /*0ba0*/  UCGABAR_ARV ;  /* 0x00000000000079c7 */ /* 0x006fe20008000000 */
[----:B------:R-:W-:Y:S05]  /*0bb0*/  BRA `(.L_x_5) ;  /* 0x0000000000047947 */ /* 0x000fea0003800000 */
.L_x_4:
[----:B-12---:R-:W-:Y:S01]  /*0bc0*/  NOP ;  /* 0x0000000000007918 */ /* 0x006fe20000000000 */
.L_x_5:
[----:B------:R-:W1:Y:S01]  /*0bd0*/  LDC R4, c[0x0][0x65c] ;  /* 0x00019700ff047b82 */ /* 0x000e620000000800 */
[----:B------:R-:W-:Y:S01]  /*0be0*/  IMAD.MOV.U32 R5, RZ, RZ, RZ ;  /* 0x000000ffff057224 */ /* 0x000fe200078e00ff */
[----:B-1----:R-:W-:Y:S01]  /*0bf0*/  ISETP.NE.AND P4, PT, R4, 0x1, PT ;  /* 0x000000010400780c */ /* 0x002fe20003f85270 */
[----:B------:R-:W-:-:S12]  /*0c00*/  IMAD.U32 R4, RZ, RZ, UR8 ;  /* 0x00000008ff047e24 */ /* 0x000fd8000f8e00ff */
[----:B------:R-:W1:Y:S01]  /*0c10*/  @P4 LDC R13, c[0x0][0x10] ;  /* 0x00000400ff0d4b82 */ /* 0x000e620000000800 */
[----:B------:R-:W-:Y:S02]  /*0c20*/  @P4 IMAD.MOV.U32 R9, RZ, RZ, RZ ;  /* 0x000000ffff094224 */ /* 0x000fe400078e00ff */
[----:B------:R-:W-:-:S05]  /*0c30*/  @P4 IMAD.MOV.U32 R15, RZ, RZ, RZ ;  /* 0x000000ffff0f4224 */ /* 0x000fca00078e00ff */
[----:B------:R-:W2:Y:S01]  /*0c40*/  @!P4 LDC R11, c[0x0][0xc] ;  /* 0x00000300ff0bcb82 */ /* 0x000ea20000000800 */
[----:B-1----:R-:W-:-:S04]  /*0c50*/  @P4 IMAD.WIDE.U32 R12, R13, UR8, R8 ;  /* 0x000000080d0c4c25 */ /* 0x002fc8000f8e0008 */
[----:B--2---:R-:W-:-:S04]  /*0c60*/  @!P4 IMAD.WIDE.U32 R10, R8, R11, R4 ;  /* 0x0000000b080ac225 */ /* 0x004fc800078e0004 */
[----:B------:R-:W-:Y:S02]  /*0c70*/  @P4 IMAD.MOV.U32 R4, RZ, RZ, R12 ;  /* 0x000000ffff044224 */ /* 0x000fe400078e000c */
[----:B------:R-:W-:Y:S02]  /*0c80*/  @P4 IMAD.IADD R5, R13, 0x1, R15 ;  /* 0x000000010d054824 */ /* 0x000fe400078e020f */
[----:B------:R-:W-:Y:S02]  /*0c90*/  @!P4 IMAD.MOV.U32 R4, RZ, RZ, R10 ;  /* 0x000000ffff04c224 */ /* 0x000fe400078e000a */
[----:B------:R-:W-:Y:S01]  /*0ca0*/  @!P4 IMAD.MOV.U32 R5, RZ, RZ, R11 ;  /* 0x000000ffff05c224 */ /* 0x000fe200078e000b */
[----:B------:R-:W-:Y:S06]  /*0cb0*/  @!P3 BRA `(.L_x_6) ;  /* 0x00000000000cb947 */ /* 0x000fec0003800000 */
[----:B------:R-:W-:Y:S01]  /*0cc0*/  UCGABAR_WAIT ;  /* 0x0000000000007dc7 */ /* 0x000fe20008000000 */
[----:B------:R-:W-:Y:S01]  /*0cd0*/  CCTL.IVALL ;  /* 0x00000000ff00798f */ /* 0x000fe20002000000 */
[----:B------:R-:W-:Y:S05]  /*0ce0*/  BRA `(.L_x_7) ;  /* 0x0000000000047947 */ /* 0x000fea0003800000 */
.L_x_6:
[----:B------:R-:W-:Y:S06]  /*0cf0*/  BAR.SYNC.DEFER_BLOCKING 0x0 ;  /* 0x0000000000007b1d */ /* 0x000fec0000010000 */
.L_x_7:
[----:B------:R-:W-:Y:S05]  /*0d00*/  @!P2 BRA `(.L_x_8) ;  /* 0x0000004800cca947 */ /* 0x000fea0003800000 */
[----:B------:R-:W-:-:S13]  /*0d10*/  ISETP.GT.U32.AND P1, PT, R14, 0x1, PT ;  /* 0x000000010e00780c */ /* 0x000fda0003f24070 */
[----:B0-----:R-:W-:Y:S05]  /*0d20*/  @P1 EXIT ;  /* 0x000000000000194d */ /* 0x001fea0003800000 */
[----:B------:R-:W-:Y:S01]  /*0d30*/  ULDC.64 UR4, c[0x0][0x650] ;  /* 0x0001940000047ab9 */ /* 0x000fe20000000a00 */
[----:B------:R-:W-:Y:S01]  /*0d40*/  PRMT R10, RZ, 0x7610, R10 ;  /* 0x00007610ff0a7816 */ /* 0x000fe2000000000a */
[----:B------:R-:W-:Y:S01]  /*0d50*/  IMAD.MOV.U32 R11, RZ, RZ, -0x1 ;  /* 0xffffffffff0b7424 */ /* 0x000fe200078e00ff */
[----:B------:R-:W-:Y:S01]  /*0d60*/  ISETP.GE.U32.AND P1, PT, R4, UR4, PT ;  /* 0x0000000404007c0c */ /* 0x000fe2000bf26070 */
[----:B------:R-:W-:Y:S02]  /*0d70*/  IMAD.MOV.U32 R12, RZ, RZ, -0x1 ;  /* 0xffffffffff0c7424 */ /* 0x000fe400078e00ff */
[----:B------:R-:W-:Y:S01]  /*0d80*/  IMAD.MOV.U32 R71, RZ, RZ, -0x1 ;  /* 0xffffffffff477424 */ /* 0x000fe200078e00ff */
[----:B------:R-:W-:-:S13]  /*0d90*/  ISETP.GE.U32.AND.EX P1, PT, R5, UR5, PT, P1 ;  /* 0x0000000505007c0c */ /* 0x000fda000bf26110 */
[----:B------:R-:W-:Y:S05]  /*0da0*/  @P1 BRA `(.L_x_9) ;  /* 0x0000000400241947 */ /* 0x000fea0003800000 */
[----:B------:R-:W0:Y:S01]  /*0db0*/  LDC.64 R22, c[0x0][0x628] ;  /* 0x00018a00ff167b82 */ /* 0x000e220000000a00 */
[----:B------:R-:W-:Y:S02]  /*0dc0*/  IMAD.MOV.U32 R10, RZ, RZ, R4 ;  /* 0x000000ffff0a7224 */ /* 0x000fe400078e0004 */
[----:B------:R-:W-:-:S05]  /*0dd0*/  IMAD.MOV.U32 R11, RZ, RZ, R5 ;  /* 0x000000ffff0b7224 */ /* 0x000fca00078e0005 */
[----:B------:R-:W1:Y:S08]  /*0de0*/  LDC R16, c[0x0][0x630] ;  /* 0x00018c00ff107b82 */ /* 0x000e700000000800 */
[----:B------:R-:W2:Y:S01]  /*0df0*/  LDC.64 R24, c[0x0][0x620] ;  /* 0x00018800ff187b82 */ /* 0x000ea20000000a00 */
[----:B0-----:R-:W-:-:S04]  /*0e00*/  ISETP.NE.U32.AND P1, PT, R22, RZ, PT ;  /* 0x000000ff1600720c */ /* 0x001fc80003f25070 */
[----:B------:R-:W-:-:S13]  /*0e10*/  ISETP.NE.AND.EX P1, PT, R23, RZ, PT, P1 ;  /* 0x000000ff1700720c */ /* 0x000fda0003f25310 */
[----:B-12---:R-:W-:Y:S05]  /*0e20*/  @!P1 BRA `(.L_x_10) ;  /* 0x0000000000289947 */ /* 0x006fea0003800000 */
[----:B------:R-:W0:Y:S02]  /*0e30*/  LDC R3, c[0x0][0x634] ;  /* 0x00018d00ff037b82 */ /* 0x000e240000000800 */
[----:B0-----:R-:W-:-:S05]  /*0e40*/  IADD3 R3, P1, R4, R3, RZ ;  /* 0x0000000304037210 */ /* 0x001fca0007f3e0ff */
[----:B------:R-:W-:-:S04]  /*0e50*/  IMAD.X R17, RZ, RZ, R5, P1 ;  /* 0x000000ffff117224 */ /* 0x000fc800008e0605 */
[----:B------:R-:W-:-:S04]  /*0e60*/  IMAD.WIDE.U32 R10, R17, R22, RZ ;  /* 0x00000016110a7225 */ /* 0x000fc800078e00ff */
[----:B------:R-:W-:-:S04]  /*0e70*/  IMAD.WIDE.U32 R12, P1, R3, R23, R10 ;  /* 0x00000017030c7225 */ /* 0x000fc8000782000a */
[----:B------:R-:W-:-:S04]  /*0e80*/  IMAD.WIDE.U32 R10, R3, R22, RZ ;  /* 0x00000016030a7225 */ /* 0x000fc800078e00ff */
[----:B------:R-:W-:Y:S01]  /*0e90*/  IMAD.X R15, RZ, RZ, RZ, P1 ;  /* 0x000000ffff0f7224 */ /* 0x000fe200008e06ff */
[----:B------:R-:W-:Y:S01]  /*0ea0*/  IADD3 RZ, P1, R11, R12, RZ ;  /* 0x0000000c0bff7210 */ /* 0x000fe20007f3e0ff */
[----:B------:R-:W-:-:S04]  /*0eb0*/  IMAD.MOV.U32 R14, RZ, RZ, R13 ;  /* 0x000000ffff0e7224 */ /* 0x000fc800078e000d */
[----:B------:R-:W-:-:S08]  /*0ec0*/  IMAD.WIDE.U32.X R10, R17, R23, R14, P1 ;  /* 0x00000017110a7225 */ /* 0x000fd000008e040e */
.L_x_10:
[----:B------:R-:W0:Y:S01]  /*0ed0*/  LDC.64 R28, c[0x0][0x640] ;  /* 0x00019000ff1c7b82 */ /* 0x000e220000000a00 */
[--C-:B------:R-:W-:Y:S01]  /*0ee0*/  SHF.R.U64 R71, R10, R16, R11.reuse ;  /* 0x000000100a477219 */ /* 0x100fe2000000120b */
[----:B------:R-:W-:Y:S01]  /*0ef0*/  IMAD R20, R19, R20, R8 ;  /* 0x0000001413147224 */ /* 0x000fe200078e0208 */
[----:B------:R-:W-:Y:S01]  /*0f00*/  SHF.R.U32.HI R3, RZ, R16, R11 ;  /* 0x00000010ff037219 */ /* 0x000fe2000001160b */
[----:B------:R-:W-:Y:S01]  /*0f10*/  IMAD.MOV.U32 R19, RZ, RZ, 0x1 ;  /* 0x00000001ff137424 */ /* 0x000fe200078e00ff */
[----:B------:R-:W-:-:S03]  /*0f20*/  IADD3 R9, P1, RZ, -R71, RZ ;  /* 0x80000047ff097210 */ /* 0x000fc60007f3e0ff */
[----:B------:R-:W1:Y:S02]  /*0f30*/  LDC R14, c[0x0][0x618] ;  /* 0x00018600ff0e7b82 */ /* 0x000e640000000800 */
[----:B------:R-:W-:Y:S02]  /*0f40*/  IMAD.X R3, RZ, RZ, ~R3, P1 ;  /* 0x000000ffff037224 */ /* 0x000fe400008e0e03 */
[----:B------:R-:W-:-:S04]  /*0f50*/  IMAD.WIDE.U32 R10, R9, R24, R4 ;  /* 0x00000018090a7225 */ /* 0x000fc800078e0004 */
[----:B------:R-:W2:Y:S01]  /*0f60*/  LDC R18, c[0x0][0x608] ;  /* 0x00018200ff127b82 */ /* 0x000ea20000000800 */
[----:B------:R-:W-:Y:S02]  /*0f70*/  IMAD R12, R3, R24, RZ ;  /* 0x00000018030c7224 */ /* 0x000fe400078e02ff */
[----:B------:R-:W-:Y:S02]  /*0f80*/  IMAD.MOV.U32 R3, RZ, RZ, -0x1 ;  /* 0xffffffffff037424 */ /* 0x000fe400078e00ff */
[----:B------:R-:W-:-:S03]  /*0f90*/  IMAD R9, R9, R25, R12 ;  /* 0x0000001909097224 */ /* 0x000fc600078e020c */
[----:B------:R-:W3:Y:S01]  /*0fa0*/  LDC R26, c[0x0][0x658] ;  /* 0x00019600ff1a7b82 */ /* 0x000ee20000000800 */
[----:B------:R-:W-:Y:S01]  /*0fb0*/  IMAD.IADD R9, R11, 0x1, R9 ;  /* 0x000000010b097824 */ /* 0x000fe200078e0209 */
[----:B0-----:R-:W-:-:S04]  /*0fc0*/  ISETP.NE.U32.AND P1, PT, R28, RZ, PT ;  /* 0x000000ff1c00720c */ /* 0x001fc80003f25070 */
[----:B------:R-:W-:Y:S02]  /*0fd0*/  ISETP.NE.AND.EX P1, PT, R29, RZ, PT, P1 ;  /* 0x000000ff1d00720c */ /* 0x000fe40003f25310 */
[----:B------:R-:W0:Y:S01]  /*0fe0*/  LDC R22, c[0x0][0x600] ;  /* 0x00018000ff167b82 */ /* 0x000e220000000800 */
[-CC-:B-1----:R-:W-:Y:S02]  /*0ff0*/  SHF.R.U64 R16, R10, R14.reuse, R9.reuse ;  /* 0x0000000e0a107219 */ /* 0x182fe40000001209 */
[----:B------:R-:W-:-:S05]  /*1000*/  SHF.R.U32.HI R9, RZ, R14, R9 ;  /* 0x0000000eff097219 */ /* 0x000fca0000011609 */
[----:B------:R-:W1:Y:S01]  /*1010*/  LDC R17, c[0x0][0x648] ;  /* 0x00019200ff117b82 */ /* 0x000e620000000800 */
[-CC-:B--2---:R-:W-:Y:S02]  /*1020*/  SHF.R.U64 R25, R16, R18.reuse, R9.reuse ;  /* 0x0000001210197219 */ /* 0x184fe40000001209 */
[----:B------:R-:W-:-:S05]  /*1030*/  SHF.R.U32.HI R9, RZ, R18, R9 ;  /* 0x00000012ff097219 */ /* 0x000fca0000011609 */
[----:B------:R-:W2:Y:S01]  /*1040*/  LDC R21, c[0x0][0x638] ;  /* 0x00018e00ff157b82 */ /* 0x000ea20000000800 */
[-CC-:B---3--:R-:W-:Y:S02]  /*1050*/  SHF.R.U64 R18, R25, R26.reuse, R9.reuse ;  /* 0x0000001a19127219 */ /* 0x188fe40000001209 */
[-C--:B------:R-:W-:Y:S02]  /*1060*/  SHF.L.U32 R3, R3, R26.reuse, RZ ;  /* 0x0000001a03037219 */ /* 0x080fe400000006ff */
[----:B------:R-:W-:Y:S01]  /*1070*/  SHF.R.U32.HI R9, RZ, R26, R9 ;  /* 0x0000001aff097219 */ /* 0x000fe20000011609 */
[----:B------:R-:W-:Y:S01]  /*1080*/  IMAD.MOV.U32 R8, RZ, RZ, R18 ;  /* 0x000000ffff087224 */ /* 0x000fe200078e0012 */
[----:B------:R-:W-:Y:S01]  /*1090*/  LOP3.LUT R14, RZ, R3, RZ, 0x33, !PT ;  /* 0x00000003ff0e7212 */ /* 0x000fe200078e33ff */
[----:B------:R-:W3:Y:S01]  /*10a0*/  LDC R23, c[0x0][0x610] ;  /* 0x00018400ff177b82 */ /* 0x000ee20000000800 */
[----:B------:R-:W-:Y:S05]  /*10b0*/  @!P1 BRA `(.L_x_11) ;  /* 0x0000000000289947 */ /* 0x000fea0003800000 */
[----:B------:R-:W4:Y:S02]  /*10c0*/  LDC R3, c[0x0][0x64c] ;  /* 0x00019300ff037b82 */ /* 0x000f240000000800 */
[----:B----4-:R-:W-:-:S05]  /*10d0*/  IADD3 R3, P1, R18, R3, RZ ;  /* 0x0000000312037210 */ /* 0x010fca0007f3e0ff */
        /* <DEDUP_REMOVED lines=8> */
.L_x_11:
[----:B-1----:R-:W-:Y:S01]  /*1160*/  SHF.R.U64 R8, R8, R17, R9 ;  /* 0x0000001108087219 */ /* 0x002fe20000001209 */
[----:B0-----:R-:W-:Y:S01]  /*1170*/  VIADD R9, R22, 0xffffffff ;  /* 0xffffffff16097836 */ /* 0x001fe20000000000 */
[----:B------:R-:W-:Y:S02]  /*1180*/  SHF.L.U32 R3, R19, R26, RZ ;  /* 0x0000001a13037219 */ /* 0x000fe400000006ff */
[----:B------:R-:W-:Y:S01]  /*1190*/  LOP3.LUT R14, R25, R14, RZ, 0xc0, !PT ;  /* 0x0000000e190e7212 */ /* 0x000fe200078ec0ff */
[----:B------:R-:W-:Y:S01]  /*11a0*/  IMAD.MOV R10, RZ, RZ, -R8 ;  /* 0x000000ffff0a7224 */ /* 0x000fe200078e0a08 */
[----:B------:R-:W-:-:S03]  /*11b0*/  SEL R7, R7, R20, !P4 ;  /* 0x0000001407077207 */ /* 0x000fc60006000000 */
[----:B------:R-:W-:Y:S01]  /*11c0*/  IMAD R14, R3, R8, R14 ;  /* 0x00000008030e7224 */ /* 0x000fe200078e020e */
[----:B------:R-:W-:Y:S01]  /*11d0*/  LOP3.LUT R8, R16, R9, RZ, 0xc0, !PT ;  /* 0x0000000910087212 */ /* 0x000fe200078ec0ff */
[----:B--2---:R-:W-:Y:S02]  /*11e0*/  IMAD R3, R10, R21, R18 ;  /* 0x000000150a037224 */ /* 0x004fe400078e0212 */
[----:B---3--:R-:W-:Y:S02]  /*11f0*/  IMAD R7, R14, R23, R7 ;  /* 0x000000170e077224 */ /* 0x008fe400078e0207 */
[----:B------:R-:W-:Y:S02]  /*1200*/  IMAD R8, R3, R22, R8 ;  /* 0x0000001603087224 */ /* 0x000fe400078e0208 */
[----:B------:R-:W-:-:S03]  /*1210*/  IMAD.MOV.U32 R10, RZ, RZ, 0x1 ;  /* 0x00000001ff0a7424 */ /* 0x000fc600078e00ff */
[----:B------:R-:W-:Y:S02]  /*1220*/  SEL R12, R8, R7, !P4 ;  /* 0x00000007080c7207 */ /* 0x000fe40006000000 */
[----:B------:R-:W-:-:S07]  /*1230*/  SEL R11, R7, R8, !P4 ;  /* 0x00000008070b7207 */ /* 0x000fce0006000000 */
.L_x_9:
[----:B------:R-:W-:-:S08]  /*1240*/  NOP ;  /* 0x0000000000007918 */ /* 0x000fd00000000000 */
[----:B------:R-:W0:Y:S02]  /*1250*/  USETMAXREG.TRY_ALLOC.CTAPOOL UP0, 0xe8 ;  /* 0x000000e8000079c8 */ /* 0x000e240008000600 */
[----:B0-----:R-:W-:-:S13]  /*1260*/  PLOP3.LUT P1, PT, PT, PT, UP0, 0x80, 0x0 ;  /* 0x000000000000781c */ /* 0x001fda0003f2f008 */
[----:B------:R-:W-:Y:S05]  /*1270*/  @!P1 BRA `(.L_x_9) ;  /* 0xfffffffc00f09947 */ /* 0x000fea000383ffff */
[----:B------:R-:W-:Y:S01]  /*1280*/  ULDC.64 UR4, c[0x0][0x598] ;  /* 0x0001660000047ab9 */ /* 0x000fe20000000a00 */
[----:B------:R-:W-:Y:S01]  /*1290*/  ULDC.64 UR18, c[0x0][0x208] ;  /* 0x0000820000127ab9 */ /* 0x000fe20000000a00 */
[----:B------:R-:W-:-:S04]  /*12a0*/  ISETP.NE.U32.AND P1, PT, RZ, UR4, PT ;  /* 0x00000004ff007c0c */ /* 0x000fc8000bf25070 */
[----:B------:R-:W-:-:S13]  /*12b0*/  ISETP.NE.AND.EX P1, PT, RZ, UR5, PT, P1 ;  /* 0x00000005ff007c0c */ /* 0x000fda000bf25310 */
[----:B------:R-:W-:Y:S05]  /*12c0*/  @!P1 BRA `(.L_x_12) ;  /* 0x00000000001c9947 */ /* 0x000fea0003800000 */
[----:B------:R-:W0:Y:S02]  /*12d0*/  LDC.64 R8, c[0x0][0x598] ;  /* 0x00016600ff087b82 */ /* 0x000e240000000a00 */
[----:B0-----:R-:W2:Y:S02]  /*12e0*/  LDG.E.64 R8, desc[UR18][R8.64] ;  /* 0x0000001208087981 */ /* 0x001ea4000c1e1b00 */
[----:B--2---:R-:W-:-:S04]  /*12f0*/  ISETP.NE.U32.AND P1, PT, R8, RZ, PT ;  /* 0x000000ff0800720c */ /* 0x004fc80003f25070 */
[----:B------:R-:W-:-:S13]  /*1300*/  ISETP.NE.AND.EX P1, PT, R9, RZ, PT, P1 ;  /* 0x000000ff0900720c */ /* 0x000fda0003f25310 */
[----:B------:R-:W-:Y:S05]  /*1310*/  @!P1 BRA `(.L_x_12) ;  /* 0x0000000000089947 */ /* 0x000fea0003800000 */
[----:B------:R0:W5:Y:S01]  /*1320*/  LD.E R3, desc[UR18][R8.64] ;  /* 0x0000001208037980 */ /* 0x000162000c101900 */
[----:B------:R-:W-:Y:S05]  /*1330*/  BRA `(.L_x_13) ;  /* 0x0000000000207947 */ /* 0x000fea0003800000 */
.L_x_12:
[----:B------:R-:W-:Y:S02]  /*1340*/  ULDC.64 UR4, c[0x0][0x588] ;  /* 0x0001620000047ab9 */ /* 0x000fe40000000a00 */
[----:B------:R-:W-:-:S04]  /*1350*/  ISETP.NE.U32.AND P1, PT, RZ, UR4, PT ;  /* 0x00000004ff007c0c */ /* 0x000fc8000bf25070 */
[----:B------:R-:W-:-:S13]  /*1360*/  ISETP.NE.AND.EX P1, PT, RZ, UR5, PT, P1 ;  /* 0x00000005ff007c0c */ /* 0x000fda000bf25310 */
[----:B------:R-:W-:Y:S05]  /*1370*/  @!P1 BRA `(.L_x_14) ;  /* 0x00000000000c9947 */ /* 0x000fea0003800000 */
[----:B------:R-:W0:Y:S02]  /*1380*/  LDC.64 R8, c[0x0][0x588] ;  /* 0x00016200ff087b82 */ /* 0x000e240000000a00 */
[----:B0-----:R1:W5:Y:S01]  /*1390*/  LDG.E R3, desc[UR18][R8.64] ;  /* 0x0000001208037981 */ /* 0x001362000c1e1900 */
[----:B------:R-:W-:Y:S05]  /*13a0*/  BRA `(.L_x_13) ;  /* 0x0000000000047947 */ /* 0x000fea0003800000 */
.L_x_14:
[----:B------:R-:W2:Y:S02]  /*13b0*/  LDC R3, c[0x0][0x580] ;  /* 0x00016000ff037b82 */ /* 0x000ea40000000800 */
.L_x_13:
[----:B------:R-:W-:Y:S02]  /*13c0*/  ULDC.64 UR4, c[0x0][0x5a0] ;  /* 0x0001680000047ab9 */ /* 0x000fe40000000a00 */
[----:B------:R-:W-:-:S04]  /*13d0*/  ISETP.NE.U32.AND P1, PT, RZ, UR4, PT ;  /* 0x00000004ff007c0c */ /* 0x000fc8000bf25070 */
[----:B------:R-:W-:-:S13]  /*13e0*/  ISETP.NE.AND.EX P1, PT, RZ, UR5, PT, P1 ;  /* 0x00000005ff007c0c */ /* 0x000fda000bf25310 */
[----:B------:R-:W-:Y:S05]  /*13f0*/  @!P1 BRA `(.L_x_15) ;  /* 0x00000000001c9947 */ /* 0x000fea0003800000 */
[----:B01----:R-:W0:Y:S02]  /*1400*/  LDC.64 R8, c[0x0][0x5a0] ;  /* 0x00016800ff087b82 */ /* 0x003e240000000a00 */
[----:B0-----:R-:W3:Y:S02]  /*1410*/  LDG.E.64 R8, desc[UR18][R8.64] ;  /* 0x0000001208087981 */ /* 0x001ee4000c1e1b00 */
[----:B---3--:R-:W-:-:S04]  /*1420*/  ISETP.NE.U32.AND P1, PT, R8, RZ, PT ;  /* 0x000000ff0800720c */ /* 0x008fc80003f25070 */
[----:B------:R-:W-:-:S13]  /*1430*/  ISETP.NE.AND.EX P1, PT, R9, RZ, PT, P1 ;  /* 0x000000ff0900720c */ /* 0x000fda0003f25310 */
[----:B------:R-:W-:Y:S05]  /*1440*/  @!P1 BRA `(.L_x_15) ;  /* 0x0000000000089947 */ /* 0x000fea0003800000 */
[----:B------:R0:W5:Y:S01]  /*1450*/  LD.E R7, desc[UR18][R8.64] ;  /* 0x0000001208077980 */ /* 0x000162000c101900 */
[----:B------:R-:W-:Y:S05]  /*1460*/  BRA `(.L_x_16) ;  /* 0x0000000000207947 */ /* 0x000fea0003800000 */
.L_x_15:
[----:B------:R-:W-:Y:S02]  /*1470*/  ULDC.64 UR4, c[0x0][0x590] ;  /* 0x0001640000047ab9 */ /* 0x000fe40000000a00 */
[----:B------:R-:W-:-:S04]  /*1480*/  ISETP.NE.U32.AND P1, PT, RZ, UR4, PT ;  /* 0x00000004ff007c0c */ /* 0x000fc8000bf25070 */
[----:B------:R-:W-:-:S13]  /*1490*/  ISETP.NE.AND.EX P1, PT, RZ, UR5, PT, P1 ;  /* 0x00000005ff007c0c */ /* 0x000fda000bf25310 */
[----:B------:R-:W-:Y:S05]  /*14a0*/  @!P1 BRA `(.L_x_17) ;  /* 0x00000000000c9947 */ /* 0x000fea0003800000 */
[----:B01----:R-:W0:Y:S02]  /*14b0*/  LDC.64 R8, c[0x0][0x590] ;  /* 0x00016400ff087b82 */ /* 0x003e240000000a00 */
[----:B0-----:R1:W5:Y:S01]  /*14c0*/  LDG.E R7, desc[UR18][R8.64] ;  /* 0x0000001208077981 */ /* 0x001362000c1e1900 */
[----:B------:R-:W-:Y:S05]  /*14d0*/  BRA `(.L_x_16) ;  /* 0x0000000000047947 */ /* 0x000fea0003800000 */
.L_x_17:
[----:B------:R-:W3:Y:S02]  /*14e0*/  LDC R7, c[0x0][0x584] ;  /* 0x00016100ff077b82 */ /* 0x000ee40000000800 */
.L_x_16:
[----:B------:R-:W-:-:S13]  /*14f0*/  LOP3.LUT P1, RZ, R10, 0xff, RZ, 0xc0, !PT ;  /* 0x000000ff0aff7812 */ /* 0x000fda000782c0ff */
[----:B------:R-:W-:Y:S05]  /*1500*/  @!P1 EXIT ;  /* 0x000000000000994d */ /* 0x000fea0003800000 */
[----:B------:R-:W-:Y:S01]  /*1510*/  ULDC UR4, c[0x0][0x28c] ;  /* 0x0000a30000047ab9 */ /* 0x000fe20000000800 */
[----:B------:R-:W-:Y:S01]  /*1520*/  LOP3.LUT R81, R2, 0x1, RZ, 0xfc, !PT ;  /* 0x0000000102517812 */ /* 0x000fe200078efcff */
[----:B------:R-:W-:-:S04]  /*1530*/  UIADD3 UR4, UR4, 0x1f, URZ ;  /* 0x0000001f04047890 */ /* 0x000fc8000fffe03f */
[----:B------:R-:W-:-:S04]  /*1540*/  USHF.R.S32.HI UR5, URZ, 0x1f, UR4 ;  /* 0x0000001f3f057899 */ /* 0x000fc80008011404 */
[----:B------:R-:W-:-:S03]  /*1550*/  ULEA.HI UR5, UR5, UR4, URZ, 0x5 ;  /* 0x0000000405057291 */ /* 0x000fc6000f8f283f */
[----:B------:R-:W-:Y:S01]  /*1560*/  UMOV UR4, URZ ;  /* 0x0000003f00047c82 */ /* 0x000fe20008000000 */
[----:B------:R-:W-:-:S03]  /*1570*/  USHF.R.S32.HI UR9, URZ, 0x5, UR5 ;  /* 0x000000053f097899 */ /* 0x000fc60008011405 */
[----:B------:R-:W-:-:S09]  /*1580*/  UMOV UR5, URZ ;  /* 0x0000003f00057c82 */ /* 0x000fd20008000000 */
.L_x_108:
[----:B01----:R-:W-:Y:S01]  /*1590*/  LOP3.LUT R8, R0, 0x80, RZ, 0xc0, !PT ;  /* 0x0000008000087812 */ /* 0x003fe200078ec0ff */
[----:B------:R-:W0:Y:S01]  /*15a0*/  S2UR UR13, SR_CgaCtaId ;  /* 0x00000000000d79c3 */ /* 0x000e220000008800 */
[----:B------:R-:W-:Y:S01]  /*15b0*/  UMOV UR12, 0x400 ;  /* 0x00000400000c7882 */ /* 0x000fe20000000000 */
[----:B------:R-:W-:Y:S01]  /*15c0*/  UMOV UR6, URZ ;  /* 0x0000003f00067c82 */ /* 0x000fe20008000000 */
[----:B------:R-:W-:Y:S01]  /*15d0*/  SHF.R.U32.HI R8, RZ, 0x7, R8 ;  /* 0x00000007ff087819 */ /* 0x000fe20000011608 */
[----:B------:R-:W-:Y:S01]  /*15e0*/  UMOV UR7, URZ ;  /* 0x0000003f00077c82 */ /* 0x000fe20008000000 */
[----:B------:R-:W-:Y:S01]  /*15f0*/  UMOV UR16, UR5 ;  /* 0x0000000500107c82 */ /* 0x000fe20008000000 */
[----:B------:R-:W-:Y:S02]  /*1600*/  CS2R R14, SRZ ;  /* 0x00000000000e7805 */ /* 0x000fe4000001ff00 */
[----:B------:R-:W-:Y:S01]  /*1610*/  CS2R R16, SRZ ;  /* 0x0000000000107805 */ /* 0x000fe2000001ff00 */
[----:B------:R-:W1:Y:S01]  /*1620*/  LDC R9, c[0x0][0x28c] ;  /* 0x0000a300ff097b82 */ /* 0x000e620000000800 */
[----:B----4-:R-:W4:Y:S01]  /*1630*/  SHFL.IDX PT, R8, R8, RZ, 0x1f ;  /* 0x00001fff08087589 */ /* 0x010f2200000e0000 */
[----:B------:R-:W-:-:S02]  /*1640*/  CS2R R18, SRZ ;  /* 0x0000000000127805 */ /* 0x000fc4000001ff00 */
[----:B------:R-:W-:Y:S02]  /*1650*/  CS2R R20, SRZ ;  /* 0x0000000000147805 */ /* 0x000fe4000001ff00 */
[----:B------:R-:W-:Y:S02]  /*1660*/  CS2R R56, SRZ ;  /* 0x0000000000387805 */ /* 0x000fe4000001ff00 */
[----:B------:R-:W-:Y:S02]  /*1670*/  CS2R R58, SRZ ;  /* 0x00000000003a7805 */ /* 0x000fe4000001ff00 */
[----:B------:R-:W-:Y:S02]  /*1680*/  CS2R R60, SRZ ;  /* 0x00000000003c7805 */ /* 0x000fe4000001ff00 */
[----:B------:R-:W-:Y:S02]  /*1690*/  CS2R R62, SRZ ;  /* 0x00000000003e7805 */ /* 0x000fe4000001ff00 */
[----:B------:R-:W-:-:S02]  /*16a0*/  CS2R R64, SRZ ;  /* 0x0000000000407805 */ /* 0x000fc4000001ff00 */
[----:B------:R-:W-:Y:S02]  /*16b0*/  CS2R R66, SRZ ;  /* 0x0000000000427805 */ /* 0x000fe4000001ff00 */
[----:B------:R-:W-:Y:S01]  /*16c0*/  CS2R R68, SRZ ;  /* 0x0000000000447805 */ /* 0x000fe2000001ff00 */
[----:B------:R-:W-:Y:S01]  /*16d0*/  IMAD.MOV.U32 R70, RZ, RZ, RZ ;  /* 0x000000ffff467224 */ /* 0x000fe200078e00ff */
[----:B------:R-:W-:Y:S02]  /*16e0*/  CS2R R72, SRZ ;  /* 0x0000000000487805 */ /* 0x000fe4000001ff00 */
[----:B------:R-:W-:Y:S02]  /*16f0*/  CS2R R74, SRZ ;  /* 0x00000000004a7805 */ /* 0x000fe4000001ff00 */
[----:B------:R-:W-:Y:S02]  /*1700*/  CS2R R76, SRZ ;  /* 0x00000000004c7805 */ /* 0x000fe4000001ff00 */
[----:B------:R-:W-:Y:S01]  /*1710*/  CS2R R78, SRZ ;  /* 0x00000000004e7805 */ /* 0x000fe2000001ff00 */
[----:B------:R-:W-:Y:S01]  /*1720*/  IMAD.MOV.U32 R80, RZ, RZ, RZ ;  /* 0x000000ffff507224 */ /* 0x000fe200078e00ff */
[----:B------:R-:W-:Y:S01]  /*1730*/  CS2R R24, SRZ ;  /* 0x0000000000187805 */ /* 0x000fe2000001ff00 */
[----:B--2---:R-:W-:Y:S01]  /*1740*/  IMAD.U32 R22, RZ, RZ, UR4 ;  /* 0x00000004ff167e24 */ /* 0x004fe2000f8e00ff */
[----:B------:R-:W-:-:S02]  /*1750*/  CS2R R26, SRZ ;  /* 0x00000000001a7805 */ /* 0x000fc4000001ff00 */
[----:B------:R-:W-:Y:S02]  /*1760*/  CS2R R28, SRZ ;  /* 0x00000000001c7805 */ /* 0x000fe4000001ff00 */
[----:B------:R-:W-:Y:S02]  /*1770*/  CS2R R30, SRZ ;  /* 0x00000000001e7805 */ /* 0x000fe4000001ff00 */
[----:B------:R-:W-:Y:S02]  /*1780*/  CS2R R32, SRZ ;  /* 0x0000000000207805 */ /* 0x000fe4000001ff00 */
[----:B------:R-:W-:Y:S02]  /*1790*/  CS2R R34, SRZ ;  /* 0x0000000000227805 */ /* 0x000fe4000001ff00 */
[----:B-1----:R-:W-:Y:S02]  /*17a0*/  ISETP.GE.AND P1, PT, R9, 0x1, PT ;  /* 0x000000010900780c */ /* 0x002fe40003f26270 */
[----:B------:R-:W-:-:S02]  /*17b0*/  CS2R R36, SRZ ;  /* 0x0000000000247805 */ /* 0x000fc4000001ff00 */
[----:B----4-:R-:W-:Y:S02]  /*17c0*/  R2UR UR8, R8 ;  /* 0x00000000080872ca */ /* 0x010fe400000e0000 */
[----:B------:R-:W-:Y:S02]  /*17d0*/  CS2R R38, SRZ ;  /* 0x0000000000267805 */ /* 0x000fe4000001ff00 */
[----:B------:R-:W-:Y:S02]  /*17e0*/  CS2R R40, SRZ ;  /* 0x0000000000287805 */ /* 0x000fe4000001ff00 */
[----:B------:R-:W-:Y:S02]  /*17f0*/  CS2R R42, SRZ ;  /* 0x00000000002a7805 */ /* 0x000fe4000001ff00 */
[----:B------:R-:W-:Y:S02]  /*1800*/  CS2R R44, SRZ ;  /* 0x00000000002c7805 */ /* 0x000fe4000001ff00 */
[----:B------:R-:W-:-:S02]  /*1810*/  CS2R R46, SRZ ;  /* 0x00000000002e7805 */ /* 0x000fc4000001ff00 */
[----:B------:R-:W-:Y:S02]  /*1820*/  CS2R R48, SRZ ;  /* 0x0000000000307805 */ /* 0x000fe4000001ff00 */
[----:B------:R-:W-:Y:S02]  /*1830*/  CS2R R50, SRZ ;  /* 0x0000000000327805 */ /* 0x000fe4000001ff00 */
[----:B------:R-:W-:Y:S02]  /*1840*/  CS2R R52, SRZ ;  /* 0x0000000000347805 */ /* 0x000fe4000001ff00 */
[----:B------:R-:W-:Y:S01]  /*1850*/  CS2R R54, SRZ ;  /* 0x0000000000367805 */ /* 0x000fe2000001ff00 */
[----:B------:R-:W-:-:S04]  /*1860*/  ULEA.HI UR10, UR8, UR8, URZ, 0x1 ;  /* 0x00000008080a7291 */ /* 0x000fc8000f8f083f */
[----:B------:R-:W-:Y:S02]  /*1870*/  ULOP3.LUT UR11, UR10, 0x1ffffe, URZ, 0xc0, !UPT ;  /* 0x001ffffe0a0b7892 */ /* 0x000fe4000f8ec03f */
[----:B0-----:R-:W-:Y:S02]  /*1880*/  ULEA UR10, UR13, UR12, 0x18 ;  /* 0x0000000c0d0a7291 */ /* 0x001fe4000f8ec03f */
[----:B------:R-:W-:-:S03]  /*1890*/  UIADD3 UR11, UR8, -UR11, URZ ;  /* 0x8000000b080b7290 */ /* 0x000fc6000fffe03f */
[----:B------:R-:W-:Y:S01]  /*18a0*/  UMOV UR8, URZ ;  /* 0x0000003f00087c82 */ /* 0x000fe20008000000 */
[----:B------:R-:W-:-:S04]  /*18b0*/  ULEA UR11, UR11, UR10, 0xb ;  /* 0x0000000a0b0b7291 */ /* 0x000fc8000f8e583f */
[----:B------:R-:W-:-:S04]  /*18c0*/  UIADD3 UR11, UR11, 0x300, URZ ;  /* 0x000003000b0b7890 */ /* 0x000fc8000fffe03f */
[----:B------:R-:W-:-:S04]  /*18d0*/  USHF.R.U32.HI UR11, URZ, 0x4, UR11 ;  /* 0x000000043f0b7899 */ /* 0x000fc8000801160b */
[----:B------:R-:W-:Y:S01]  /*18e0*/  ULOP3.LUT UR11, UR11, 0x3fff, URZ, 0xc0, !UPT ;  /* 0x00003fff0b0b7892 */ /* 0x000fe2000f8ec03f */
[----:B------:R-:W-:Y:S11]  /*18f0*/  @!P1 BRA `(.L_x_18) ;  /* 0x00000004005c9947 */ /* 0x000ff60003800000 */
[----:B------:R-:W-:-:S13]  /*1900*/  ISETP.NE.AND P2, PT, R81, 0x3, PT ;  /* 0x000000035100780c */ /* 0x000fda0003f45270 */
[----:B------:R-:W-:Y:S05]  /*1910*/  @!P2 BRA `(.L_x_19) ;  /* 0x000000000004a947 */ /* 0x000fea0003800000 */
[----:B------:R-:W-:Y:S01]  /*1920*/  BPT.TRAP 0x1 ;  /* 0x000000040000795c */ /* 0x000fe20000300000 */
.L_x_19:
[----:B------:R-:W-:Y:S01]  /*1930*/  ULEA UR6, UR5, UR10, 0x3 ;  /* 0x0000000a05067291 */ /* 0x000fe2000f8e183f */
[----:B------:R-:W-:-:S05]  /*1940*/  IMAD.U32 R8, RZ, RZ, UR4 ;  /* 0x00000004ff087e24 */ /* 0x000fca000f8e00ff */
[----:B------:R-:W-:-:S04]  /*1950*/  SHF.L.U32 R8, R8, 0x1f, RZ ;  /* 0x0000001f08087819 */ /* 0x000fc800000006ff */
[----:B------:R0:W1:Y:S01]  /*1960*/  SYNCS.PHASECHK.TRANS64.TRYWAIT P1, [UR6], R8 ;  /* 0x00000008ff0075a7 */ /* 0x0000620008020146 */
[----:B------:R-:W-:Y:S05]  /*1970*/  @!P2 BRA `(.L_x_20) ;  /* 0x000000000004a947 */ /* 0x000fea0003800000 */
[----:B------:R-:W-:Y:S01]  /*1980*/  BPT.TRAP 0x1 ;  /* 0x000000040000795c */ /* 0x000fe20000300000 */
.L_x_20:
[----:B-1----:R-:W-:Y:S05]  /*1990*/  @P1 BRA `(.L_x_21) ;  /* 0x0000000000081947 */ /* 0x002fea0003800000 */
[----:B------:R-:W1:Y:S02]  /*19a0*/  SYNCS.PHASECHK.TRANS64.TRYWAIT P1, [UR6], R8 ;  /* 0x00000008ff0075a7 */ /* 0x000e640008020146 */
[----:B-1----:R-:W-:Y:S05]  /*19b0*/  @!P1 BRA `(.L_x_22) ;  /* 0x0000006400a89947 */ /* 0x002fea0003800000 */
.L_x_21:
[----:B------:R-:W-:Y:S01]  /*19c0*/  UIADD3 UR6, UR10, 0x25300, URZ ;  /* 0x000253000a067890 */ /* 0x000fe2000fffe03f */
[----:B------:R-:W-:Y:S01]  /*19d0*/  WARPGROUP.ARRIVE ;  /* 0x00000000000079c5 */ /* 0x000fe20000000000 */
[----:B------:R-:W-:Y:S01]  /*19e0*/  ULDC UR7, c[0x0][0x50c] ;  /* 0x0001430000077ab9 */ /* 0x000fe20000000800 */
[----:B------:R-:W-:Y:S01]  /*19f0*/  ULOP3.LUT UR12, UR11, 0x10000, URZ, 0xfc, !UPT ;  /* 0x000100000b0c7892 */ /* 0x000fe2000f8efc3f */
[----:B------:R-:W-:Y:S01]  /*1a00*/  CS2R R14, SRZ ;  /* 0x00000000000e7805 */ /* 0x000fe2000001ff00 */
[----:B------:R-:W-:Y:S01]  /*1a10*/  UISETP.NE.AND UP0, UPT, UR7, 0x1, UPT ;  /* 0x000000010700788c */ /* 0x000fe2000bf05270 */
[----:B------:R-:W-:Y:S01]  /*1a20*/  CS2R R16, SRZ ;  /* 0x0000000000107805 */ /* 0x000fe2000001ff00 */
[----:B------:R-:W-:Y:S01]  /*1a30*/  USHF.R.U32.HI UR6, URZ, 0x4, UR6 ;  /* 0x000000043f067899 */ /* 0x000fe20008011606 */
[----:B------:R-:W-:Y:S01]  /*1a40*/  CS2R R18, SRZ ;  /* 0x0000000000127805 */ /* 0x000fe2000001ff00 */
[----:B------:R-:W-:Y:S01]  /*1a50*/  USEL UR7, URZ, 0x1, UP0 ;  /* 0x000000013f077887 */ /* 0x000fe20008000000 */
[----:B------:R-:W-:Y:S01]  /*1a60*/  CS2R R20, SRZ ;  /* 0x0000000000147805 */ /* 0x000fe2000001ff00 */
[----:B------:R-:W-:Y:S01]  /*1a70*/  ULOP3.LUT UR6, UR6, 0x3fff, URZ, 0xc0, !UPT ;  /* 0x00003fff06067892 */ /* 0x000fe2000f8ec03f */
[----:B------:R-:W-:Y:S01]  /*1a80*/  CS2R R56, SRZ ;  /* 0x0000000000387805 */ /* 0x000fe2000001ff00 */
[----:B------:R-:W-:Y:S01]  /*1a90*/  ULEA UR12, UR5, UR12, 0x8 ;  /* 0x0000000c050c7291 */ /* 0x000fe2000f8e403f */
[----:B------:R-:W-:Y:S01]  /*1aa0*/  CS2R R58, SRZ ;  /* 0x00000000003a7805 */ /* 0x000fe2000001ff00 */
[----:B------:R-:W-:Y:S01]  /*1ab0*/  ULOP3.LUT UR6, UR6, 0x10000, URZ, 0xfc, !UPT ;  /* 0x0001000006067892 */ /* 0x000fe2000f8efc3f */
[----:B------:R-:W-:Y:S01]  /*1ac0*/  ISETP.NE.AND P1, PT, RZ, UR7, PT ;  /* 0x00000007ff007c0c */ /* 0x000fe2000bf25270 */
[----:B------:R-:W-:Y:S01]  /*1ad0*/  UMOV UR13, 0xc0000010 ;  /* 0xc0000010000d7882 */ /* 0x000fe20000000000 */
[----:B------:R-:W-:Y:S01]  /*1ae0*/  UMOV UR15, 0xc0000010 ;  /* 0xc0000010000f7882 */ /* 0x000fe20000000000 */
[----:B------:R-:W-:Y:S01]  /*1af0*/  ULEA UR14, UR5, UR6, 0x7 ;  /* 0x00000006050e7291 */ /* 0x000fe2000f8e383f */
[----:B------:R-:W-:-:S02]  /*1b00*/  CS2R R60, SRZ ;  /* 0x00000000003c7805 */ /* 0x000fc4000001ff00 */
[----:B------:R-:W-:Y:S01]  /*1b10*/  CS2R R62, SRZ ;  /* 0x00000000003e7805 */ /* 0x000fe2000001ff00 */
[----:B------:R-:W-:Y:S01]  /*1b20*/  UMOV UR6, 0x1 ;  /* 0x0000000100067882 */ /* 0x000fe20000000000 */
[----:B------:R-:W-:Y:S02]  /*1b30*/  CS2R R64, SRZ ;  /* 0x0000000000407805 */ /* 0x000fe4000001ff00 */
[----:B------:R-:W-:Y:S02]  /*1b40*/  CS2R R66, SRZ ;  /* 0x0000000000427805 */ /* 0x000fe4000001ff00 */
[----:B------:R-:W-:Y:S01]  /*1b50*/  CS2R R68, SRZ ;  /* 0x0000000000447805 */ /* 0x000fe2000001ff00 */
[----:B------:R-:W-:Y:S01]  /*1b60*/  IMAD.MOV.U32 R70, RZ, RZ, RZ ;  /* 0x000000ffff467224 */ /* 0x000fe200078e00ff */
[----:B------:R-:W-:Y:S01]  /*1b70*/  CS2R R72, SRZ ;  /* 0x0000000000487805 */ /* 0x000fe2000001ff00 */
[----:B------:R-:W-:Y:S01]  /*1b80*/  QGMMA.64x64x32.F32.E5M2.E5M2 R24, gdesc[UR12], RZ, !UPT, gsb0 ;  /* 0x00e000000c1879f3 */ /* 0x000fe2000c0038ff */
[----:B------:R-:W-:-:S02]  /*1b90*/  CS2R R74, SRZ ;  /* 0x00000000004a7805 */ /* 0x000fc4000001ff00 */
[----:B------:R-:W-:Y:S02]  /*1ba0*/  CS2R R76, SRZ ;  /* 0x00000000004c7805 */ /* 0x000fe4000001ff00 */
[----:B------:R-:W-:Y:S01]  /*1bb0*/  CS2R R78, SRZ ;  /* 0x00000000004e7805 */ /* 0x000fe2000001ff00 */
[----:B------:R-:W-:Y:S01]  /*1bc0*/  IMAD.MOV.U32 R80, RZ, RZ, RZ ;  /* 0x000000ffff507224 */ /* 0x000fe200078e00ff */
[----:B------:R-:W-:Y:S06]  /*1bd0*/  @!P1 BRA `(.L_x_23) ;  /* 0x0000000000889947 */ /* 0x000fec0003800000 */
[----:B------:R-:W-:Y:S02]  /*1be0*/  WARPGROUP.DEPBAR.LE gsb0, 0x0 ;  /* 0x00008000000079c5 */ /* 0x000fe40000010000 */
[----:B------:R-:W-:-:S01]  /*1bf0*/  FADD R79, RZ, R24 ;  /* 0x00000018ff4f7221 */ /* 0x000fc20000000000 */
[----:B------:R-:W-:Y:S01]  /*1c00*/  FADD R80, RZ, R25 ;  /* 0x00000019ff507221 */ /* 0x000fe20000000000 */
        /* <DEDUP_REMOVED lines=30> */
[----:B------:R-:W-:-:S06]  /*1df0*/  UMOV UR6, URZ ;  /* 0x0000003f00067c82 */ /* 0x000fcc0008000000 */
.L_x_23:
[----:B------:R-:W-:-:S04]  /*1e00*/  UIADD3 UR16, UR5, 0x1, URZ ;  /* 0x0000000105107890 */ /* 0x000fc8000fffe03f */
[----:B------:R-:W-:-:S04]  /*1e10*/  UISETP.NE.AND UP0, UPT, UR16, 0x25, UPT ;  /* 0x000000251000788c */ /* 0x000fc8000bf05270 */
[----:B------:R-:W-:Y:S02]  /*1e20*/  USEL UR8, URZ, 0x1, UP0 ;  /* 0x000000013f087887 */ /* 0x000fe40008000000 */
[----:B------:R-:W-:Y:S02]  /*1e30*/  USEL UR16, UR16, URZ, UP0 ;  /* 0x0000003f10107287 */ /* 0x000fe40008000000 */
[----:B------:R-:W-:-:S06]  /*1e40*/  ULOP3.LUT UR8, UR4, UR8, URZ, 0x3c, !UPT ;  /* 0x0000000804087292 */ /* 0x000fcc000f8e3c3f */
[----:B------:R-:W-:Y:S01]  /*1e50*/  IMAD.U32 R22, RZ, RZ, UR8 ;  /* 0x00000008ff167e24 */ /* 0x000fe2000f8e00ff */
[----:B------:R-:W-:-:S06]  /*1e60*/  UMOV UR8, 0x1 ;  /* 0x0000000100087882 */ /* 0x000fcc0000000000 */
.L_x_18:
[----:B------:R-:W-:-:S04]  /*1e70*/  UISETP.LT.AND UP0, UPT, UR9, 0x1, UPT ;  /* 0x000000010900788c */ /* 0x000fc8000bf01270 */
[----:B------:R-:W-:-:S04]  /*1e80*/  USEL UR12, UR9, 0x1, UP0 ;  /* 0x00000001090c7887 */ /* 0x000fc80008000000 */
[----:B------:R-:W-:-:S04]  /*1e90*/  UIADD3 UR12, UR9, -UR12, URZ ;  /* 0x8000000c090c7290 */ /* 0x000fc8000fffe03f */
[----:B------:R-:W-:-:S06]  /*1ea0*/  UISETP.GE.AND UP0, UPT, UR12, 0x1, UPT ;  /* 0x000000010c00788c */ /* 0x000fcc000bf06270 */
[----:B------:R-:W-:-:S13]  /*1eb0*/  PLOP3.LUT P1, PT, PT, PT, UP0, 0x80, 0x0 ;  /* 0x000000000000781c */ /* 0x000fda0003f2f008 */
[----:B------:R-:W-:Y:S05]  /*1ec0*/  @!P1 BRA `(.L_x_24) ;  /* 0x0000000400709947 */ /* 0x000fea0003800000 */
[----:B01----:R-:W-:Y:S01]  /*1ed0*/  IMAD.U32 R8, RZ, RZ, UR12 ;  /* 0x0000000cff087e24 */ /* 0x003fe2000f8e00ff */
[----:B------:R-:W-:Y:S01]  /*1ee0*/  ULDC UR17, c[0x0][0x50c] ;  /* 0x0001430000117ab9 */ /* 0x000fe20000000800 */
[----:B------:R-:W-:-:S07]  /*1ef0*/  IMAD.U32 R9, RZ, RZ, UR5 ;  /* 0x00000005ff097e24 */ /* 0x000fce000f8e00ff */
.L_x_32:
[----:B------:R-:W-:-:S13]  /*1f00*/  ISETP.NE.AND P2, PT, R81, 0x3, PT ;  /* 0x000000035100780c */ /* 0x000fda0003f45270 */
[----:B0-----:R-:W-:Y:S05]  /*1f10*/  @!P2 BRA `(.L_x_25) ;  /* 0x000000000004a947 */ /* 0x001fea0003800000 */
[----:B------:R-:W-:Y:S01]  /*1f20*/  BPT.TRAP 0x1 ;  /* 0x000000040000795c */ /* 0x000fe20000300000 */
.L_x_25:
[----:B------:R-:W0:Y:S01]  /*1f30*/  S2UR UR12, SR_CgaCtaId ;  /* 0x00000000000c79c3 */ /* 0x000e220000008800 */
[----:B------:R-:W-:Y:S01]  /*1f40*/  UMOV UR10, 0x400 ;  /* 0x00000400000a7882 */ /* 0x000fe20000000000 */
[----:B------:R-:W-:Y:S01]  /*1f50*/  SHF.L.U32 R10, R22, 0x1f, RZ ;  /* 0x0000001f160a7819 */ /* 0x000fe200000006ff */
[----:B0-----:R-:W-:-:S04]  /*1f60*/  ULEA UR10, UR12, UR10, 0x18 ;  /* 0x0000000a0c0a7291 */ /* 0x001fc8000f8ec03f */
[----:B------:R-:W-:-:S09]  /*1f70*/  ULEA UR12, UR16, UR10, 0x3 ;  /* 0x0000000a100c7291 */ /* 0x000fd2000f8e183f */
[----:B------:R0:W1:Y:S01]  /*1f80*/  SYNCS.PHASECHK.TRANS64.TRYWAIT P1, [UR12], R10 ;  /* 0x0000000aff0075a7 */ /* 0x000062000802014c */
[----:B------:R-:W-:Y:S05]  /*1f90*/  @!P2 BRA `(.L_x_26) ;  /* 0x000000000004a947 */ /* 0x000fea0003800000 */
[----:B------:R-:W-:Y:S01]  /*1fa0*/  BPT.TRAP 0x1 ;  /* 0x000000040000795c */ /* 0x000fe20000300000 */
.L_x_26:
[----:B-1----:R-:W-:Y:S05]  /*1fb0*/  @P1 BRA `(.L_x_27) ;  /* 0x0000000000081947 */ /* 0x002fea0003800000 */
[----:B------:R-:W1:Y:S02]  /*1fc0*/  SYNCS.PHASECHK.TRANS64.TRYWAIT P1, [UR12], R10 ;  /* 0x0000000aff0075a7 */ /* 0x000e64000802014c */
[----:B-1----:R-:W-:Y:S05]  /*1fd0*/  @!P1 BRA `(.L_x_28) ;  /* 0x0000006000389947 */ /* 0x002fea0003800000 */
.L_x_27:
[----:B------:R-:W-:Y:S01]  /*1fe0*/  UIADD3 UR12, UR10, 0x25300, URZ ;  /* 0x000253000a0c7890 */ /* 0x000fe2000fffe03f */
[----:B------:R-:W-:Y:S01]  /*1ff0*/  WARPGROUP.ARRIVE ;  /* 0x00000000000079c5 */ /* 0x000fe20000000000 */
[----:B------:R-:W-:Y:S02]  /*2000*/  UISETP.NE.AND UP0, UPT, UR7, URZ, UPT ;  /* 0x0000003f0700728c */ /* 0x000fe4000bf05270 */
[----:B------:R-:W-:Y:S02]  /*2010*/  USHF.R.U32.HI UR12, URZ, 0x4, UR12 ;  /* 0x000000043f0c7899 */ /* 0x000fe4000801160c */
[----:B------:R-:W-:Y:S02]  /*2020*/  USEL UR8, UR8, URZ, !UP0 ;  /* 0x0000003f08087287 */ /* 0x000fe4000c000000 */
[----:B------:R-:W-:Y:S02]  /*2030*/  ULOP3.LUT UR7, UR12, 0x3fff, URZ, 0xc0, !UPT ;  /* 0x00003fff0c077892 */ /* 0x000fe4000f8ec03f */
[----:B------:R-:W-:-:S02]  /*2040*/  ULOP3.LUT UR12, UR11, 0x10000, URZ, 0xfc, !UPT ;  /* 0x000100000b0c7892 */ /* 0x000fc4000f8efc3f */
[----:B------:R-:W-:Y:S02]  /*2050*/  ULOP3.LUT UR7, UR7, 0x10000, URZ, 0xfc, !UPT ;  /* 0x0001000007077892 */ /* 0x000fe4000f8efc3f */
[----:B------:R-:W-:Y:S02]  /*2060*/  UISETP.NE.U32.AND UP0, UPT, UR8, URZ, UPT ;  /* 0x0000003f0800728c */ /* 0x000fe4000bf05070 */
[----:B------:R-:W-:Y:S02]  /*2070*/  ULEA UR12, UR16, UR12, 0x8 ;  /* 0x0000000c100c7291 */ /* 0x000fe4000f8e403f */
[----:B------:R-:W-:Y:S01]  /*2080*/  ULEA UR14, UR16, UR7, 0x7 ;  /* 0x00000007100e7291 */ /* 0x000fe2000f8e383f */
[----:B------:R-:W-:Y:S01]  /*2090*/  UMOV UR13, 0xc0000010 ;  /* 0xc0000010000d7882 */ /* 0x000fe20000000000 */
[----:B------:R-:W-:Y:S01]  /*20a0*/  UMOV UR15, 0xc0000010 ;  /* 0xc0000010000f7882 */ /* 0x000fe20000000000 */
[----:B------:R-:W-:-:S06]  /*20b0*/  UIADD3 UR6, UR6, 0x1, URZ ;  /* 0x0000000106067890 */ /* 0x000fcc000fffe03f */
[----:B------:R-:W-:Y:S01]  /*20c0*/  QGMMA.64x64x32.F32.E5M2.E5M2 R24, gdesc[UR12], R24, UP0, gsb0 ;  /* 0x00e000000c1879f3 */ /* 0x000fe2000b803818 */
[----:B------:R-:W-:-:S04]  /*20d0*/  UISETP.NE.AND UP0, UPT, UR6, UR17, UPT ;  /* 0x000000110600728c */ /* 0x000fc8000bf05270 */
[----:B------:R-:W-:-:S06]  /*20e0*/  USEL UR7, URZ, 0x1, UP0 ;  /* 0x000000013f077887 */ /* 0x000fcc0008000000 */
[----:B------:R-:W-:Y:S01]  /*20f0*/  ISETP.NE.AND P1, PT, RZ, UR7, PT ;  /* 0x00000007ff007c0c */ /* 0x000fe2000bf25270 */
[----:B------:R-:W-:-:S12]  /*2100*/  WARPGROUP.DEPBAR.LE gsb0, 0x1 ;  /* 0x00008000000079c5 */ /* 0x000fd80000010100 */
[----:B------:R-:W-:Y:S05]  /*2110*/  @!P1 BRA `(.L_x_29) ;  /* 0x0000000000889947 */ /* 0x000fea0003800000 */
[----:B------:R-:W-:Y:S02]  /*2120*/  WARPGROUP.DEPBAR.LE gsb0, 0x0 ;  /* 0x00008000000079c5 */ /* 0x000fe40000010000 */
[----:B------:R-:W-:-:S01]  /*2130*/  FADD R79, R24, R79 ;  /* 0x0000004f184f7221 */ /* 0x000fc20000000000 */
[----:B------:R-:W-:Y:S01]  /*2140*/  FADD R80, R25, R80 ;  /* 0x0000005019507221 */ /* 0x000fe20000000000 */
        /* <DEDUP_REMOVED lines=30> */
[----:B------:R-:W-:-:S06]  /*2330*/  UMOV UR6, URZ ;  /* 0x0000003f00067c82 */ /* 0x000fcc0008000000 */
.L_x_29:
[----:B------:R-:W-:Y:S05]  /*2340*/  @!P2 BRA `(.L_x_30) ;  /* 0x000000000004a947 */ /* 0x000fea0003800000 */
[----:B------:R-:W-:Y:S01]  /*2350*/  BPT.TRAP 0x1 ;  /* 0x000000040000795c */ /* 0x000fe20000300000 */
.L_x_30:
[----:B01----:R-:W-:Y:S02]  /*2360*/  @P0 LEA R10, R9, UR10, 0x3 ;  /* 0x0000000a090a0c11 */ /* 0x003fe4000f8e18ff */
[----:B------:R-:W-:-:S03]  /*2370*/  ISETP.GT.U32.AND P1, PT, R2, 0x1, PT ;  /* 0x000000010200780c */ /* 0x000fc60003f24070 */
[----:B------:R-:W-:-:S05]  /*2380*/  @P0 VIADD R13, R10, 0x128 ;  /* 0x000001280a0d0836 */ /* 0x000fca0000000000 */
[----:B------:R-:W-:-:S04]  /*2390*/  @P0 PRMT R13, R6, 0x654, R13 ;  /* 0x00000654060d0816 */ /* 0x000fc8000000000d */
[----:B------:R0:W-:Y:S01]  /*23a0*/  @P0 SYNCS.ARRIVE.TRANS64.RED.A1T0 RZ, [R13+URZ], RZ ;  /* 0x000000ff0dff09a7 */ /* 0x0001e2000810043f */
[----:B------:R-:W-:Y:S05]  /*23b0*/  @P1 BRA `(.L_x_31) ;  /* 0x0000000000041947 */ /* 0x000fea0003800000 */
[----:B------:R-:W-:Y:S01]  /*23c0*/  BPT.TRAP 0x1 ;  /* 0x000000040000795c */ /* 0x000fe20000300000 */
.L_x_31:
[----:B------:R-:W-:Y:S01]  /*23d0*/  UIADD3 UR16, UR16, 0x1, URZ ;  /* 0x0000000110107890 */ /* 0x000fe2000fffe03f */
[C---:B------:R-:W-:Y:S01]  /*23e0*/  ISETP.GT.AND P2, PT, R8.reuse, 0x1, PT ;  /* 0x000000010800780c */ /* 0x040fe20003f44270 */
[----:B------:R-:W-:Y:S02]  /*23f0*/  VIADD R9, R9, 0x1 ;  /* 0x0000000109097836 */ /* 0x000fe40000000000 */
[----:B------:R-:W-:Y:S01]  /*2400*/  UISETP.NE.AND UP0, UPT, UR16, 0x25, UPT ;  /* 0x000000251000788c */ /* 0x000fe2000bf05270 */
[----:B------:R-:W-:Y:S02]  /*2410*/  VIADD R8, R8, 0xffffffff ;  /* 0xffffffff08087836 */ /* 0x000fe40000000000 */
[C---:B------:R-:W-:Y:S01]  /*2420*/  ISETP.NE.AND P1, PT, R9.reuse, 0x25, PT ;  /* 0x000000250900780c */ /* 0x040fe20003f25270 */
[----:B------:R-:W-:Y:S02]  /*2430*/  USEL UR8, URZ, 0x1, UP0 ;  /* 0x000000013f087887 */ /* 0x000fe40008000000 */
[----:B------:R-:W-:Y:S01]  /*2440*/  USEL UR16, UR16, URZ, UP0 ;  /* 0x0000003f10107287 */ /* 0x000fe20008000000 */
[----:B------:R-:W-:-:S03]  /*2450*/  SEL R9, R9, RZ, P1 ;  /* 0x000000ff09097207 */ /* 0x000fc60000800000 */
[----:B------:R-:W-:Y:S01]  /*2460*/  LOP3.LUT R22, R22, UR8, RZ, 0x3c, !PT ;  /* 0x0000000816167c12 */ /* 0x000fe2000f8e3cff */
[----:B------:R-:W-:Y:S01]  /*2470*/  UMOV UR8, 0x1 ;  /* 0x0000000100087882 */ /* 0x000fe20000000000 */
[----:B------:R-:W-:Y:S06]  /*2480*/  @P2 BRA `(.L_x_32) ;  /* 0xfffffff8009c2947 */ /* 0x000fec000383ffff */
.L_x_24:
[----:B------:R-:W-:Y:S01]  /*2490*/  UISETP.NE.AND UP0, UPT, UR6, URZ, UPT ;  /* 0x0000003f0600728c */ /* 0x000fe2000bf05270 */
[----:B01----:R-:W0:Y:S03]  /*24a0*/  LDC R8, c[0x0][0x28c] ;  /* 0x0000a300ff087b82 */ /* 0x003e260000000800 */
[----:B------:R-:W-:-:S06]  /*24b0*/  USEL UR6, URZ, 0x1, !UP0 ;  /* 0x000000013f067887 */ /* 0x000fcc000c000000 */
[----:B------:R-:W-:Y:S02]  /*24c0*/  ISETP.NE.AND P1, PT, RZ, UR6, PT ;  /* 0x00000006ff007c0c */ /* 0x000fe4000bf25270 */
[----:B0-----:R-:W-:-:S11]  /*24d0*/  ISETP.GE.AND P2, PT, R8, 0x1, PT ;  /* 0x000000010800780c */ /* 0x001fd60003f46270 */
[----:B------:R-:W-:Y:S05]  /*24e0*/  @!P1 BRA `(.L_x_33) ;  /* 0x0000000000849947 */ /* 0x000fea0003800000 */
[----:B------:R-:W-:Y:S02]  /*24f0*/  WARPGROUP.DEPBAR.LE gsb0, 0x0 ;  /* 0x00008000000079c5 */ /* 0x000fe40000010000 */
[----:B------:R-:W-:Y:S01]  /*2500*/  FADD R79, R24, R79 ;  /* 0x0000004f184f7221 */ /* 0x000fe20000000000 */
        /* <DEDUP_REMOVED lines=30> */
[----:B------:R-:W-:-:S07]  /*26f0*/  FADD R14, R14, R55 ;  /* 0x000000370e0e7221 */ /* 0x000fce0000000000 */
.L_x_33:
[----:B------:R-:W-:Y:S02]  /*2700*/  WARPGROUP.DEPBAR.LE gsb0, 0x0 ;  /* 0x00008000000079c5 */ /* 0x000fe40000010000 */
[----:B------:R-:W-:Y:S05]  /*2710*/  @!P2 BRA `(.L_x_34) ;  /* 0x000000000058a947 */ /* 0x000fea0003800000 */
[----:B------:R-:W-:-:S13]  /*2720*/  ISETP.NE.AND P1, PT, R81, 0x3, PT ;  /* 0x000000035100780c */ /* 0x000fda0003f25270 */
[----:B------:R-:W-:Y:S05]  /*2730*/  @!P1 BRA `(.L_x_35) ;  /* 0x0000000000049947 */ /* 0x000fea0003800000 */
[----:B------:R-:W-:Y:S01]  /*2740*/  BPT.TRAP 0x1 ;  /* 0x000000040000795c */ /* 0x000fe20000300000 */
.L_x_35:
[----:B------:R-:W-:Y:S01]  /*2750*/  BSSY B0, `(.L_x_36) ;  /* 0x0000010000007945 */ /* 0x000fe20003800000 */
[----:B------:R-:W-:-:S03]  /*2760*/  ISETP.GT.U32.AND P1, PT, R2, 0x1, PT ;  /* 0x000000010200780c */ /* 0x000fc60003f24070 */
[----:B------:R-:W-:Y:S10]  /*2770*/  @!P0 BRA `(.L_x_37) ;  /* 0x0000000000348947 */ /* 0x000ff40003800000 */
[----:B------:R-:W-:-:S04]  /*2780*/  UISETP.LT.AND UP0, UPT, UR9, 0x1, UPT ;  /* 0x000000010900788c */ /* 0x000fc8000bf01270 */
[----:B------:R-:W-:-:S04]  /*2790*/  USEL UR8, UR9, 0x1, UP0 ;  /* 0x0000000109087887 */ /* 0x000fc80008000000 */
[----:B------:R-:W-:-:S04]  /*27a0*/  UIADD3 UR8, UR5, UR9, -UR8 ;  /* 0x0000000905087290 */ /* 0x000fc8000fffe808 */
[----:B------:R-:W-:-:S04]  /*27b0*/  UIMAD.WIDE.U32 UR6, UR8, -0x45306eb3, URZ ;  /* 0xbacf914d080678a5 */ /* 0x000fc8000f8e003f */
[----:B------:R-:W-:-:S04]  /*27c0*/  UIADD3 UR6, UR8, -UR7, URZ ;  /* 0x8000000708067290 */ /* 0x000fc8000fffe03f */
[----:B------:R-:W-:-:S04]  /*27d0*/  ULEA.HI UR6, UR6, UR7, URZ, 0x1f ;  /* 0x0000000706067291 */ /* 0x000fc8000f8ff83f */
[----:B------:R-:W-:-:S04]  /*27e0*/  USHF.R.U32.HI UR6, URZ, 0x5, UR6 ;  /* 0x000000053f067899 */ /* 0x000fc80008011606 */
[----:B------:R-:W-:-:S04]  /*27f0*/  UIMAD UR6, UR6, -0x25, UR8 ;  /* 0xffffffdb060678a4 */ /* 0x000fc8000f8e0208 */
[----:B------:R-:W-:-:S04]  /*2800*/  ULEA UR6, UR6, UR10, 0x3 ;  /* 0x0000000a06067291 */ /* 0x000fc8000f8e183f */
[----:B------:R-:W-:-:S06]  /*2810*/  UIADD3 UR6, UR6, 0x128, URZ ;  /* 0x0000012806067890 */ /* 0x000fcc000fffe03f */
[----:B------:R-:W-:-:S05]  /*2820*/  IMAD.U32 R9, RZ, RZ, UR6 ;  /* 0x00000006ff097e24 */ /* 0x000fca000f8e00ff */
[----:B------:R-:W-:-:S04]  /*2830*/  PRMT R8, R6, 0x654, R9 ;  /* 0x0000065406087816 */ /* 0x000fc80000000009 */
[----:B------:R0:W-:Y:S03]  /*2840*/  SYNCS.ARRIVE.TRANS64.RED.A1T0 RZ, [R8+URZ], RZ ;  /* 0x000000ff08ff79a7 */ /* 0x0001e6000810043f */
.L_x_37:
[----:B------:R-:W-:Y:S05]  /*2850*/  BSYNC B0 ;  /* 0x0000000000007941 */ /* 0x000fea0003800000 */
.L_x_36:
[----:B------:R-:W-:Y:S05]  /*2860*/  @P1 BRA `(.L_x_34) ;  /* 0x0000000000041947 */ /* 0x000fea0003800000 */
[----:B------:R-:W-:Y:S01]  /*2870*/  BPT.TRAP 0x1 ;  /* 0x000000040000795c */ /* 0x000fe20000300000 */
.L_x_34:
[----:B------:R-:W1:Y:S01]  /*2880*/  LDC R22, c[0x0][0x288] ;  /* 0x0000a200ff167b82 */ /* 0x000e620000000800 */
[--C-:B0-----:R-:W-:Y:S01]  /*2890*/  SHF.R.U32.HI R8, RZ, 0x2, R0.reuse ;  /* 0x00000002ff087819 */ /* 0x101fe20000011600 */
[----:B------:R-:W-:Y:S01]  /*28a0*/  IMAD.SHL.U32 R27, R12, 0x40, RZ ;  /* 0x000000400c1b7824 */ /* 0x000fe200078e00ff */
[C---:B------:R-:W-:Y:S01]  /*28b0*/  LOP3.LUT R10, R0.reuse, 0x60, RZ, 0xc0, !PT ;  /* 0x00000060000a7812 */ /* 0x040fe200078ec0ff */
[----:B------:R-:W-:Y:S01]  /*28c0*/  UIADD3 UR8, UR9, UR5, URZ ;  /* 0x0000000509087290 */ /* 0x000fe2000fffe03f */
[----:B------:R-:W-:Y:S01]  /*28d0*/  SHF.R.U32.HI R13, RZ, 0x7, R0 ;  /* 0x00000007ff0d7819 */ /* 0x000fe20000011600 */
[----:B------:R-:W-:Y:S01]  /*28e0*/  IMAD.SHL.U32 R12, R0, 0x2, RZ ;  /* 0x00000002000c7824 */ /* 0x000fe200078e00ff */
[----:B------:R-:W-:Y:S01]  /*28f0*/  LOP3.LUT R9, R8, 0x7, RZ, 0xc0, !PT ;  /* 0x0000000708097812 */ /* 0x000fe200078ec0ff */
[----:B------:R-:W-:Y:S01]  /*2900*/  UISETP.GT.U32.AND UP0, UPT, UR8, 0x24, UPT ;  /* 0x000000240800788c */ /* 0x000fe2000bf04070 */
[----:B------:R-:W-:Y:S01]  /*2910*/  SHF.R.U32.HI R10, RZ, 0x1, R10 ;  /* 0x00000001ff0a7819 */ /* 0x000fe2000001160a */
[----:B------:R-:W-:Y:S01]  /*2920*/  UIMAD.WIDE.U32 UR6, UR8, -0x45306eb3, URZ ;  /* 0xbacf914d080678a5 */ /* 0x000fe2000f8e003f */
[----:B------:R-:W-:Y:S01]  /*2930*/  LOP3.LUT R8, R13, 0x1, RZ, 0xc0, !PT ;  /* 0x000000010d087812 */ /* 0x000fe200078ec0ff */
[----:B------:R-:W-:Y:S01]  /*2940*/  ULDC UR12, c[0x0][0x284] ;  /* 0x0000a100000c7ab9 */ /* 0x000fe20000000800 */
[----:B------:R-:W-:Y:S01]  /*2950*/  IADD3 R13, RZ, -R10, -R9 ;  /* 0x8000000aff0d7210 */ /* 0x000fe20007ffe809 */
[----:B------:R-:W-:Y:S01]  /*2960*/  UISETP.LT.U32.AND UP0, UPT, UR9, 0x25, UP0 ;  /* 0x000000250900788c */ /* 0x000fe20008701070 */
[----:B------:R-:W-:Y:S01]  /*2970*/  SHF.R.S32.HI R30, RZ, 0x1f, R71 ;  /* 0x0000001fff1e7819 */ /* 0x000fe20000011447 */
[C---:B------:R-:W-:Y:S01]  /*2980*/  IMAD.SHL.U32 R24, R8.reuse, 0x40, RZ ;  /* 0x0000004008187824 */ /* 0x040fe200078e00ff */
[----:B------:R-:W-:Y:S01]  /*2990*/  UIADD3 UR5, UR8, -UR7, URZ ;  /* 0x8000000708057290 */ /* 0x000fe2000fffe03f */
[----:B------:R-:W-:Y:S01]  /*29a0*/  IMAD R25, R8, -0x40, R13 ;  /* 0xffffffc008197824 */ /* 0x000fe200078e020d */
[----:B------:R-:W-:Y:S01]  /*29b0*/  LOP3.LUT R8, R0, 0x3, RZ, 0xc0, !PT ;  /* 0x0000000300087812 */ /* 0x000fe200078ec0ff */
[----:B------:R-:W-:Y:S01]  /*29c0*/  UISETP.GE.U32.AND UP1, UPT, UR9, 0x25, UPT ;  /* 0x000000250900788c */ /* 0x000fe2000bf26070 */
[----:B------:R-:W-:Y:S01]  /*29d0*/  LOP3.LUT R12, R27, 0x6, R12, 0xf8, !PT ;  /* 0x000000061b0c7812 */ /* 0x000fe200078ef80c */
[----:B------:R-:W-:Y:S01]  /*29e0*/  USEL UR6, URZ, 0x1, !UP0 ;  /* 0x000000013f067887 */ /* 0x000fe2000c000000 */
[----:B------:R-:W-:Y:S01]  /*29f0*/  IMAD.WIDE R28, R11, 0x80, RZ ;  /* 0x000000800b1c7825 */ /* 0x000fe200078e02ff */
[----:B-1----:R-:W-:Y:S01]  /*2a00*/  ISETP.GE.AND P1, PT, R27, R22, PT ;  /* 0x000000161b00720c */ /* 0x002fe20003f26270 */
[----:B------:R-:W-:Y:S01]  /*2a10*/  ULEA.HI UR5, UR5, UR7, URZ, 0x1f ;  /* 0x0000000705057291 */ /* 0x000fe2000f8ff83f */
[----:B------:R-:W-:Y:S01]  /*2a20*/  SHF.R.S32.HI R13, RZ, 0x1f, R12 ;  /* 0x0000001fff0d7819 */ /* 0x000fe2000001140c */
[----:B------:R-:W-:Y:S01]  /*2a30*/  IMAD R26, R8, -0x2, R22 ;  /* 0xfffffffe081a7824 */ /* 0x000fe200078e0216 */
[----:B------:R-:W-:Y:S01]  /*2a40*/  ULDC.64 UR10, c[0x0][0x5d0] ;  /* 0x00017400000a7ab9 */ /* 0x000fe20000000a00 */
[----:B------:R-:W-:Y:S01]  /*2a50*/  IMAD.SHL.U32 R22, R11, 0x80, RZ ;  /* 0x000000800b167824 */ /* 0x000fe200078e00ff */
[----:B------:R-:W-:Y:S01]  /*2a60*/  ULOP3.LUT UR4, UR4, UR6, URZ, 0x3c, !UPT ;  /* 0x0000000604047292 */ /* 0x000fe2000f8e3c3f */
[----:B------:R-:W-:Y:S01]  /*2a70*/  IMAD R8, R30, UR10, RZ ;  /* 0x0000000a1e087c24 */ /* 0x000fe2000f8e02ff */
[----:B------:R-:W-:Y:S01]  /*2a80*/  USHF.R.U32.HI UR5, URZ, 0x5, UR5 ;  /* 0x000000053f057899 */ /* 0x000fe20008011605 */
[----:B------:R-:W-:Y:S01]  /*2a90*/  LOP3.LUT R23, R24, 0x40, R9, 0xe2, !PT ;  /* 0x0000004018177812 */ /* 0x000fe200078ee209 */
[----:B------:R-:W-:Y:S01]  /*2aa0*/  IMAD.IADD R26, R26, 0x1, -R27 ;  /* 0x000000011a1a7824 */ /* 0x000fe200078e0a1b */
[C---:B------:R-:W-:Y:S01]  /*2ab0*/  ISETP.GE.OR P1, PT, R22.reuse, UR12, P1 ;  /* 0x0000000c16007c0c */ /* 0x040fe20008f26670 */
[C---:B------:R-:W-:Y:S01]  /*2ac0*/  IMAD R11, R71.reuse, UR11, R8 ;  /* 0x0000000b470b7c24 */ /* 0x040fe2000f8e0208 */
[----:B------:R-:W-:Y:S01]  /*2ad0*/  @UP1 ULOP3.LUT UR4, UR4, 0x1, UR5, 0x78, !UPT ;  /* 0x0000000104041892 */ /* 0x000fe2000f8e7805 */
[----:B------:R-:W-:Y:S01]  /*2ae0*/  IMAD.WIDE.U32 R8, R71, UR10, R12 ;  /* 0x0000000a47087c25 */ /* 0x000fe2000f8e000c */
[----:B------:R-:W-:Y:S01]  /*2af0*/  UIMAD UR5, UR5, -0x25, UR8 ;  /* 0xffffffdb050578a4 */ /* 0x000fe2000f8e0208 */
[----:B------:R-:W-:-:S02]  /*2b00*/  IADD3 R25, -R22, UR12, R25 ;  /* 0x0000000c16197c10 */ /* 0x000fc4000fffe119 */
[----:B------:R-:W-:Y:S01]  /*2b10*/  LOP3.LUT R31, R28, R23, R10, 0xfe, !PT ;  /* 0x000000171c1f7212 */ /* 0x000fe200078efe0a */
[----:B------:R-:W-:Y:S02]  /*2b20*/  IMAD.IADD R9, R9, 0x1, R11 ;  /* 0x0000000109097824 */ /* 0x000fe400078e020b */
[----:B------:R-:W-:-:S03]  /*2b30*/  IMAD.MOV.U32 R24, RZ, RZ, -0x1 ;  /* 0xffffffffff187424 */ /* 0x000fc600078e00ff */
[----:B------:R-:W-:Y:S05]  /*2b40*/  @P1 BRA `(.L_x_38) ;  /* 0x0000002400941947 */ /* 0x000fea0003800000 */
[----:B------:R-:W0:Y:S01]  /*2b50*/  LDC.64 R22, c[0x0][0x5c8] ;  /* 0x00017200ff167b82 */ /* 0x000e220000000a00 */
[----:B------:R-:W-:Y:S01]  /*2b60*/  ULDC.64 UR6, c[0x0][0x5c0] ;  /* 0x0001700000067ab9 */ /* 0x000fe20000000a00 */
[----:B------:R-:W-:Y:S01]  /*2b70*/  BSSY B0, `(.L_x_38) ;  /* 0x0000262000007945 */ /* 0x000fe20003800000 */
[-C--:B0-----:R-:W-:Y:S02]  /*2b80*/  IMAD R10, R29, R22.reuse, RZ ;  /* 0x000000161d0a7224 */ /* 0x081fe400078e02ff */
[----:B------:R-:W-:-:S04]  /*2b90*/  IMAD.WIDE.U32 R8, R31, R22, R8 ;  /* 0x000000161f087225 */ /* 0x000fc800078e0008 */
[----:B------:R-:W-:Y:S01]  /*2ba0*/  IMAD R11, R31, R23, R10 ;  /* 0x000000171f0b7224 */ /* 0x000fe200078e020a */
[----:B------:R-:W-:Y:S02]  /*2bb0*/  LEA R10, P1, R22, R8, 0x3 ;  /* 0x00000008160a7211 */ /* 0x000fe400078218ff */
[----:B------:R-:W-:Y:S01]  /*2bc0*/  IADD3 R8, P2, R8, UR6, RZ ;  /* 0x0000000608087c10 */ /* 0x000fe2000ff5e0ff */
[----:B------:R-:W-:Y:S01]  /*2bd0*/  IMAD.IADD R9, R9, 0x1, R11 ;  /* 0x0000000109097824 */ /* 0x000fe200078e020b */
[----:B------:R-:W-:-:S04]  /*2be0*/  IADD3 R10, P3, R10, UR6, RZ ;  /* 0x000000060a0a7c10 */ /* 0x000fc8000ff7e0ff */
[----:B------:R-:W-:Y:S02]  /*2bf0*/  LEA.HI.X R11, R22, R9, R23, 0x3, P1 ;  /* 0x00000009160b7211 */ /* 0x000fe400008f1c17 */
[----:B---3-5:R-:W-:Y:S02]  /*2c00*/  FSETP.NEU.AND P1, PT, R7, RZ, PT ;  /* 0x000000ff0700720b */ /* 0x028fe40003f2d000 */
[----:B------:R-:W-:Y:S02]  /*2c10*/  IADD3.X R9, R9, UR7, RZ, P2, !PT ;  /* 0x0000000709097c10 */ /* 0x000fe400097fe4ff */
[----:B------:R-:W-:-:S09]  /*2c20*/  IADD3.X R11, R11, UR7, RZ, P3, !PT ;  /* 0x000000070b0b7c10 */ /* 0x000fd20009ffe4ff */
[----:B------:R-:W-:Y:S05]  /*2c30*/  @!P1 BRA `(.L_x_39) ;  /* 0x0000001c00149947 */ /* 0x000fea0003800000 */
[----:B------:R-:W-:Y:S01]  /*2c40*/  ULDC.64 UR6, c[0x0][0x5b8] ;  /* 0x00016e0000067ab9 */ /* 0x000fe20000000a00 */
[----:B------:R-:W-:Y:S01]  /*2c50*/  ISETP.GE.AND P2, PT, R26, 0x1, PT ;  /* 0x000000011a00780c */ /* 0x000fe20003f46270 */
[----:B------:R-:W-:Y:S01]  /*2c60*/  IMAD R30, R30, UR6, RZ ;  /* 0x000000061e1e7c24 */ /* 0x000fe2000f8e02ff */
[----:B------:R-:W-:Y:S01]  /*2c70*/  ULDC.64 UR10, c[0x0][0x5a8] ;  /* 0x00016a00000a7ab9 */ /* 0x000fe20000000a00 */
[----:B------:R-:W-:Y:S01]  /*2c80*/  IMAD.WIDE.U32 R22, R71, UR6, R12 ;  /* 0x0000000647167c25 */ /* 0x000fe2000f8e000c */
[----:B------:R-:W-:Y:S01]  /*2c90*/  ISETP.LT.OR P5, PT, R25, 0x1, !P2 ;  /* 0x000000011900780c */ /* 0x000fe200057a1670 */
[----:B------:R-:W-:Y:S02]  /*2ca0*/  BSSY B1, `(.L_x_40) ;  /* 0x000000c000017945 */ /* 0x000fe40003800000 */
[----:B------:R-:W-:Y:S01]  /*2cb0*/  IMAD R71, R71, UR7, R30 ;  /* 0x0000000747477c24 */ /* 0x000fe2000f8e021e */
[----:B------:R-:W-:Y:S02]  /*2cc0*/  ULDC.64 UR6, c[0x0][0x5b0] ;  /* 0x00016c0000067ab9 */ /* 0x000fe40000000a00 */
[----:B------:R-:W-:-:S02]  /*2cd0*/  IMAD R27, R29, UR6, RZ ;  /* 0x000000061d1b7c24 */ /* 0x000fc4000f8e02ff */
[----:B------:R-:W-:Y:S02]  /*2ce0*/  IMAD.IADD R23, R23, 0x1, R71 ;  /* 0x0000000117177824 */ /* 0x000fe400078e0247 */
[C---:B------:R-:W-:Y:S02]  /*2cf0*/  IMAD R27, R31.reuse, UR7, R27 ;  /* 0x000000071f1b7c24 */ /* 0x040fe4000f8e021b */
[----:B------:R-:W-:-:S03]  /*2d00*/  IMAD.WIDE.U32 R12, R31, UR6, R22 ;  /* 0x000000061f0c7c25 */ /* 0x000fc6000f8e0016 */
[----:B------:R-:W-:-:S04]  /*2d10*/  IADD3 R12, P1, R12, UR10, RZ ;  /* 0x0000000a0c0c7c10 */ /* 0x000fc8000ff3e0ff */
[--C-:B------:R-:W-:Y:S02]  /*2d20*/  IADD3.X R13, R13, UR11, R27.reuse, P1, !PT ;  /* 0x0000000b0d0d7c10 */ /* 0x100fe40008ffe41b */
[----:B------:R-:W-:Y:S01]  /*2d30*/  PRMT R27, RZ, 0x7610, R27 ;  /* 0x00007610ff1b7816 */ /* 0x000fe2000000001b */
[----:B------:R-:W-:Y:S06]  /*2d40*/  @P5 BRA `(.L_x_41) ;  /* 0x0000000000045947 */ /* 0x000fec0003800000 */
[----:B------:R0:W5:Y:S02]  /*2d50*/  LDG.E.U8 R27, desc[UR18][R12.64] ;  /* 0x000000120c1b7981 */ /* 0x000164000c1e1100 */
.L_x_41:
[----:B------:R-:W-:Y:S05]  /*2d60*/  BSYNC B1 ;  /* 0x0000000000017941 */ /* 0x000fea0003800000 */
.L_x_40:
[----:B-----5:R-:W-:Y:S01]  /*2d70*/  LOP3.LUT R27, R27, 0xff, RZ, 0xc0, !PT ;  /* 0x000000ff1b1b7812 */ /* 0x020fe200078ec0ff */
[----:B------:R-:W-:Y:S01]  /*2d80*/  BSSY B1, `(.L_x_42) ;  /* 0x000000c000017945 */ /* 0x000fe20003800000 */
[----:B------:R-:W-:Y:S02]  /*2d90*/  ISETP.GE.AND P1, PT, R26, 0x2, PT ;  /* 0x000000021a00780c */ /* 0x000fe40003f26270 */
[----:B------:R-:W-:Y:S02]  /*2da0*/  F2FP.F16.E5M2.UNPACK_B R27, R27 ;  /* 0x0000001bff1b723e */ /* 0x000fe400020004ff */
[----:B------:R-:W-:-:S03]  /*2db0*/  ISETP.LT.OR P3, PT, R25, 0x1, !P1 ;  /* 0x000000011900780c */ /* 0x000fc60004f61670 */
[----:B------:R-:W-:Y:S01]  /*2dc0*/  HADD2.F32 R30, -RZ, R27.H0_H0 ;  /* 0x2000001bff1e7230 */ /* 0x000fe20000004100 */
[----:B------:R-:W-:-:S04]  /*2dd0*/  PRMT R27, RZ, 0x7610, R27 ;  /* 0x00007610ff1b7816 */ /* 0x000fc8000000001b */
[----:B------:R-:W-:-:S04]  /*2de0*/  FMUL R30, R30, R7 ;  /* 0x000000071e1e7220 */ /* 0x000fc80000400000 */
[----:B--2---:R-:W-:-:S05]  /*2df0*/  FFMA R30, R79, R3, R30 ;  /* 0x000000034f1e7223 */ /* 0x004fca000000001e */
[----:B------:R-:W-:-:S05]  /*2e00*/  F2FP.SATFINITE.E5M2.F32.PACK_AB_MERGE_C R33, RZ, R30, RZ ;  /* 0x0000001eff21723e */ /* 0x000fca00048060ff */
[----:B------:R1:W-:Y:S01]  /*2e10*/  @!P5 STG.E.U8 desc[UR18][R8.64], R33 ;  /* 0x000000210800d986 */ /* 0x0003e2000c101112 */
[----:B------:R-:W-:Y:S05]  /*2e20*/  @P3 BRA `(.L_x_43) ;  /* 0x0000000000043947 */ /* 0x000fea0003800000 */
[----:B------:R2:W5:Y:S02]  /*2e30*/  LDG.E.U8 R27, desc[UR18][R12.64+0x1] ;  /* 0x000001120c1b7981 */ /* 0x000564000c1e1100 */
.L_x_43:
[----:B------:R-:W-:Y:S05]  /*2e40*/  BSYNC B1 ;  /* 0x0000000000017941 */ /* 0x000fea0003800000 */
.L_x_42:
[----:B-----5:R-:W-:Y:S01]  /*2e50*/  LOP3.LUT R27, R27, 0xff, RZ, 0xc0, !PT ;  /* 0x000000ff1b1b7812 */ /* 0x020fe200078ec0ff */
[----:B------:R-:W-:Y:S01]  /*2e60*/  BSSY B1, `(.L_x_44) ;  /* 0x0000012000017945 */ /* 0x000fe20003800000 */
[----:B------:R-:W-:Y:S02]  /*2e70*/  IADD3 R31, P5, R31, 0x8, RZ ;  /* 0x000000081f1f7810 */ /* 0x000fe40007fbe0ff */
[----:B------:R-:W-:Y:S02]  /*2e80*/  F2FP.F16.E5M2.UNPACK_B R27, R27 ;  /* 0x0000001bff1b723e */ /* 0x000fe400020004ff */
[----:B------:R-:W-:Y:S01]  /*2e90*/  ISETP.LT.OR P2, PT, R25, 0x9, !P2 ;  /* 0x000000091900780c */ /* 0x000fe20005741670 */
[----:B------:R-:W-:Y:S02]  /*2ea0*/  IMAD.X R29, RZ, RZ, R29, P5 ;  /* 0x000000ffff1d7224 */ /* 0x000fe400028e061d */
[----:B------:R-:W-:Y:S02]  /*2eb0*/  HADD2.F32 R28, -RZ, R27.H0_H0 ;  /* 0x2000001bff1c7230 */ /* 0x000fe40000004100 */
[----:B------:R-:W-:-:S04]  /*2ec0*/  IMAD.WIDE.U32 R22, R31, UR6, R22 ;  /* 0x000000061f167c25 */ /* 0x000fc8000f8e0016 */
[----:B------:R-:W-:Y:S01]  /*2ed0*/  FMUL R27, R28, R7 ;  /* 0x000000071c1b7220 */ /* 0x000fe20000400000 */
[----:B------:R-:W-:Y:S01]  /*2ee0*/  IMAD R28, R29, UR6, RZ ;  /* 0x000000061d1c7c24 */ /* 0x000fe2000f8e02ff */
[----:B------:R-:W-:Y:S02]  /*2ef0*/  IADD3 R22, P5, R22, UR10, RZ ;  /* 0x0000000a16167c10 */ /* 0x000fe4000ffbe0ff */
[----:B------:R-:W-:Y:S01]  /*2f00*/  FFMA R27, R80, R3, R27 ;  /* 0x00000003501b7223 */ /* 0x000fe2000000001b */
[----:B------:R-:W-:-:S04]  /*2f10*/  IMAD R31, R31, UR7, R28 ;  /* 0x000000071f1f7c24 */ /* 0x000fc8000f8e021c */
[----:B------:R-:W-:Y:S02]  /*2f20*/  F2FP.SATFINITE.E5M2.F32.PACK_AB_MERGE_C R29, RZ, R27, RZ ;  /* 0x0000001bff1d723e */ /* 0x000fe400048060ff */
[----:B------:R-:W-:Y:S02]  /*2f30*/  IADD3.X R23, R23, UR11, R31, P5, !PT ;  /* 0x0000000b17177c10 */ /* 0x000fe4000affe41f */
[----:B------:R-:W-:Y:S01]  /*2f40*/  PRMT R27, RZ, 0x7610, R27 ;  /* 0x00007610ff1b7816 */ /* 0x000fe2000000001b */
[----:B------:R3:W-:Y:S01]  /*2f50*/  @!P3 STG.E.U8 desc[UR18][R8.64+0x1], R29 ;  /* 0x0000011d0800b986 */ /* 0x0007e2000c101112 */
[----:B------:R-:W-:Y:S05]  /*2f60*/  @P2 BRA `(.L_x_45) ;  /* 0x0000000000042947 */ /* 0x000fea0003800000 */
[----:B------:R4:W5:Y:S02]  /*2f70*/  LDG.E.U8 R27, desc[UR18][R22.64] ;  /* 0x00000012161b7981 */ /* 0x000964000c1e1100 */
.L_x_45:
[----:B------:R-:W-:Y:S05]  /*2f80*/  BSYNC B1 ;  /* 0x0000000000017941 */ /* 0x000fea0003800000 */
.L_x_44:
[----:B-----5:R-:W-:Y:S01]  /*2f90*/  LOP3.LUT R27, R27, 0xff, RZ, 0xc0, !PT ;  /* 0x000000ff1b1b7812 */ /* 0x020fe200078ec0ff */
[----:B------:R-:W-:Y:S01]  /*2fa0*/  BSSY B1, `(.L_x_46) ;  /* 0x000000b000017945 */ /* 0x000fe20003800000 */
[----:B------:R-:W-:Y:S02]  /*2fb0*/  ISETP.LT.OR P1, PT, R25, 0x9, !P1 ;  /* 0x000000091900780c */ /* 0x000fe40004f21670 */
[----:B------:R-:W-:-:S05]  /*2fc0*/  F2FP.F16.E5M2.UNPACK_B R27, R27 ;  /* 0x0000001bff1b723e */ /* 0x000fca00020004ff */
[----:B------:R-:W-:Y:S01]  /*2fd0*/  HADD2.F32 R28, -RZ, R27.H0_H0 ;  /* 0x2000001bff1c7230 */ /* 0x000fe20000004100 */
[----:B------:R-:W-:-:S04]  /*2fe0*/  PRMT R27, RZ, 0x7610, R27 ;  /* 0x00007610ff1b7816 */ /* 0x000fc8000000001b */
[----:B------:R-:W-:-:S04]  /*2ff0*/  FMUL R28, R28, R7 ;  /* 0x000000071c1c7220 */ /* 0x000fc80000400000 */
[----:B------:R-:W-:-:S05]  /*3000*/  FFMA R28, R77, R3, R28 ;  /* 0x000000034d1c7223 */ /* 0x000fca000000001c */
[----:B---3--:R-:W-:-:S05]  /*3010*/  F2FP.SATFINITE.E5M2.F32.PACK_AB_MERGE_C R29, RZ, R28, RZ ;  /* 0x0000001cff1d723e */ /* 0x008fca00048060ff */
[----:B------:R3:W-:Y:S01]  /*3020*/  @!P2 STG.E.U8 desc[UR18][R10.64], R29 ;  /* 0x0000001d0a00a986 */ /* 0x0007e2000c101112 */
[----:B------:R-:W-:Y:S05]  /*3030*/  @P1 BRA `(.L_x_47) ;  /* 0x0000000000041947 */ /* 0x000fea0003800000 */
[----:B------:R0:W5:Y:S02]  /*3040*/  LDG.E.U8 R27, desc[UR18][R22.64+0x1] ;  /* 0x00000112161b7981 */ /* 0x000164000c1e1100 */
.L_x_47:
[----:B------:R-:W-:Y:S05]  /*3050*/  BSYNC B1 ;  /* 0x0000000000017941 */ /* 0x000fea0003800000 */
.L_x_46:
[----:B-----5:R-:W-:Y:S01]  /*3060*/  LOP3.LUT R27, R27, 0xff, RZ, 0xc0, !PT ;  /* 0x000000ff1b1b7812 */ /* 0x020fe200078ec0ff */
[----:B------:R-:W-:Y:S01]  /*3070*/  BSSY B1, `(.L_x_48) ;  /* 0x000000c000017945 */ /* 0x000fe20003800000 */
[----:B------:R-:W-:Y:S02]  /*3080*/  ISETP.GE.AND P2, PT, R26, 0x9, PT ;  /* 0x000000091a00780c */ /* 0x000fe40003f46270 */
[----:B------:R-:W-:Y:S02]  /*3090*/  F2FP.F16.E5M2.UNPACK_B R27, R27 ;  /* 0x0000001bff1b723e */ /* 0x000fe400020004ff */
[----:B------:R-:W-:-:S03]  /*30a0*/  ISETP.LT.OR P3, PT, R25, 0x1, !P2 ;  /* 0x000000011900780c */ /* 0x000fc60005761670 */
[----:B------:R-:W-:-:S05]  /*30b0*/  HADD2.F32 R28, -RZ, R27.H0_H0 ;  /* 0x2000001bff1c7230 */ /* 0x000fca0000004100 */
[----:B------:R-:W-:-:S04]  /*30c0*/  FMUL R27, R28, R7 ;  /* 0x000000071c1b7220 */ /* 0x000fc80000400000 */
[----:B------:R-:W-:-:S05]  /*30d0*/  FFMA R27, R78, R3, R27 ;  /* 0x000000034e1b7223 */ /* 0x000fca000000001b */
[----:B---3--:R-:W-:Y:S02]  /*30e0*/  F2FP.SATFINITE.E5M2.F32.PACK_AB_MERGE_C R29, RZ, R27, RZ ;  /* 0x0000001bff1d723e */ /* 0x008fe400048060ff */
[----:B------:R-:W-:-:S03]  /*30f0*/  PRMT R27, RZ, 0x7610, R27 ;  /* 0x00007610ff1b7816 */ /* 0x000fc6000000001b */
[----:B------:R3:W-:Y:S01]  /*3100*/  @!P1 STG.E.U8 desc[UR18][R10.64+0x1], R29 ;  /* 0x0000011d0a009986 */ /* 0x0007e2000c101112 */
[----:B------:R-:W-:Y:S05]  /*3110*/  @P3 BRA `(.L_x_49) ;  /* 0x0000000000043947 */ /* 0x000fea0003800000 */
[----:B------:R0:W5:Y:S02]  /*3120*/  LDG.E.U8 R27, desc[UR18][R12.64+0x8] ;  /* 0x000008120c1b7981 */ /* 0x000164000c1e1100 */
.L_x_49:
[----:B------:R-:W-:Y:S05]  /*3130*/  BSYNC B1 ;  /* 0x0000000000017941 */ /* 0x000fea0003800000 */
.L_x_48:
        /* <DEDUP_REMOVED lines=13> */
.L_x_51:
[----:B------:R-:W-:Y:S05]  /*3210*/  BSYNC B1 ;  /* 0x0000000000017941 */ /* 0x000fea0003800000 */
.L_x_50:
[----:B-----5:R-:W-:Y:S01]  /*3220*/  LOP3.LUT R27, R27, 0xff, RZ, 0xc0, !PT ;  /* 0x000000ff1b1b7812 */ /* 0x020fe200078ec0ff */
[----:B------:R-:W-:Y:S01]  /*3230*/  BSSY B1, `(.L_x_52) ;  /* 0x000000b000017945 */ /* 0x000fe20003800000 */
[----:B------:R-:W-:Y:S02]  /*3240*/  ISETP.LT.OR P2, PT, R25, 0x9, !P2 ;  /* 0x000000091900780c */ /* 0x000fe40005741670 */
[----:B------:R-:W-:-:S05]  /*3250*/  F2FP.F16.E5M2.UNPACK_B R27, R27 ;  /* 0x0000001bff1b723e */ /* 0x000fca00020004ff */
        /* <DEDUP_REMOVED lines=8> */
.L_x_53:
[----:B------:R-:W-:Y:S05]  /*32e0*/  BSYNC B1 ;  /* 0x0000000000017941 */ /* 0x000fea0003800000 */
.L_x_52:
        /* <DEDUP_REMOVED lines=12> */
.L_x_55:
[----:B------:R-:W-:Y:S05]  /*33b0*/  BSYNC B1 ;  /* 0x0000000000017941 */ /* 0x000fea0003800000 */
.L_x_54:
        /* <DEDUP_REMOVED lines=13> */
.L_x_57:
[----:B------:R-:W-:Y:S05]  /*3490*/  BSYNC B1 ;  /* 0x0000000000017941 */ /* 0x000fea0003800000 */
.L_x_56:
        /* <DEDUP_REMOVED lines=13> */
.L_x_59:
[----:B------:R-:W-:Y:S05]  /*3570*/  BSYNC B1 ;  /* 0x0000000000017941 */ /* 0x000fea0003800000 */
.L_x_58:
        /* <DEDUP_REMOVED lines=12> */
.L_x_61:
[----:B------:R-:W-:Y:S05]  /*3640*/  BSYNC B1 ;  /* 0x0000000000017941 */ /* 0x000fea0003800000 */
.L_x_60:
        /* <DEDUP_REMOVED lines=12> */
.L_x_63:
[----:B------:R-:W-:Y:S05]  /*3710*/  BSYNC B1 ;  /* 0x0000000000017941 */ /* 0x000fea0003800000 */
.L_x_62:
        /* <DEDUP_REMOVED lines=13> */
.L_x_65:
[----:B------:R-:W-:Y:S05]  /*37f0*/  BSYNC B1 ;  /* 0x0000000000017941 */ /* 0x000fea0003800000 */
.L_x_64:
        /* <DEDUP_REMOVED lines=13> */
.L_x_67:
[----:B------:R-:W-:Y:S05]  /*38d0*/  BSYNC B1 ;  /* 0x0000000000017941 */ /* 0x000fea0003800000 */
.L_x_66:
        /* <DEDUP_REMOVED lines=12> */
.L_x_69:
[----:B------:R-:W-:Y:S05]  /*39a0*/  BSYNC B1 ;  /* 0x0000000000017941 */ /* 0x000fea0003800000 */
.L_x_68:
        /* <DEDUP_REMOVED lines=12> */
.L_x_71:
[----:B------:R-:W-:Y:S05]  /*3a70*/  BSYNC B1 ;  /* 0x0000000000017941 */ /* 0x000fea0003800000 */
.L_x_70:
        /* <DEDUP_REMOVED lines=13> */
.L_x_73:
[----:B------:R-:W-:Y:S05]  /*3b50*/  BSYNC B1 ;  /* 0x0000000000017941 */ /* 0x000fea0003800000 */
.L_x_72:
        /* <DEDUP_REMOVED lines=13> */
.L_x_75:
[----:B------:R-:W-:Y:S05]  /*3c30*/  BSYNC B1 ;  /* 0x0000000000017941 */ /* 0x000fea0003800000 */
.L_x_74:
        /* <DEDUP_REMOVED lines=12> */
.L_x_77:
[----:B------:R-:W-:Y:S05]  /*3d00*/  BSYNC B1 ;  /* 0x0000000000017941 */ /* 0x000fea0003800000 */
.L_x_76:
        /* <DEDUP_REMOVED lines=12> */
.L_x_79:
[----:B------:R-:W-:Y:S05]  /*3dd0*/  BSYNC B1 ;  /* 0x0000000000017941 */ /* 0x000fea0003800000 */
.L_x_78:
        /* <DEDUP_REMOVED lines=13> */
.L_x_81:
[----:B------:R-:W-:Y:S05]  /*3eb0*/  BSYNC B1 ;  /* 0x0000000000017941 */ /* 0x000fea0003800000 */
.L_x_80:
        /* <DEDUP_REMOVED lines=13> */
.L_x_83:
[----:B------:R-:W-:Y:S05]  /*3f90*/  BSYNC B1 ;  /* 0x0000000000017941 */ /* 0x000fea0003800000 */
.L_x_82:
        /* <DEDUP_REMOVED lines=12> */
.L_x_85:
[----:B------:R-:W-:Y:S05]  /*4060*/  BSYNC B1 ;  /* 0x0000000000017941 */ /* 0x000fea0003800000 */
.L_x_84:
        /* <DEDUP_REMOVED lines=12> */
.L_x_87:
[----:B------:R-:W-:Y:S05]  /*4130*/  BSYNC B1 ;  /* 0x0000000000017941 */ /* 0x000fea0003800000 */
.L_x_86:
        /* <DEDUP_REMOVED lines=13> */
.L_x_89:
[----:B------:R-:W-:Y:S05]  /*4210*/  BSYNC B1 ;  /* 0x0000000000017941 */ /* 0x000fea0003800000 */
.L_x_88:
[----:B-----5:R-:W-:Y:S01]  /*4220*/  LOP3.LUT R27, R27, 0xff, RZ, 0xc0, !PT ;  /* 0x000000ff1b1b7812 */ /* 0x020fe200078ec0ff */
[----:B------:R-:W-:Y:S01]  /*4230*/  BSSY B1, `(.L_x_90) ;  /* 0x000000c000017945 */ /* 0x000fe20003800000 */
[----:B------:R-:W-:Y:S02]  /*4240*/  ISETP.GE.AND P1, PT, R26, 0x32, PT ;  /* 0x000000321a00780c */ /* 0x000fe40003f26270 */
[----:B------:R-:W-:Y:S02]  /*4250*/  F2FP.F16.E5M2.UNPACK_B R27, R27 ;  /* 0x0000001bff1b723e */ /* 0x000fe400020004ff */
[----:B------:R-:W-:-:S03]  /*4260*/  ISETP.LT.OR P5, PT, R25, 0x1, !P1 ;  /* 0x000000011900780c */ /* 0x000fc60004fa1670 */
[----:B------:R-:W-:-:S05]  /*4270*/  HADD2.F32 R28, -RZ, R27.H0_H0 ;  /* 0x2000001bff1c7230 */ /* 0x000fca0000004100 */
[----:B------:R-:W-:-:S04]  /*4280*/  FMUL R28, R28, R7 ;  /* 0x000000071c1c7220 */ /* 0x000fc80000400000 */
[----:B------:R-:W-:Y:S01]  /*4290*/  FFMA R28, R21, R3, R28 ;  /* 0x00000003151c7223 */ /* 0x000fe2000000001c */
[----:B------:R-:W-:-:S04]  /*42a0*/  PRMT R21, RZ, 0x7610, R21 ;  /* 0x00007610ff157816 */ /* 0x000fc80000000015 */
[----:B------:R-:W-:-:S05]  /*42b0*/  F2FP.SATFINITE.E5M2.F32.PACK_AB_MERGE_C R27, RZ, R28, RZ ;  /* 0x0000001cff1b723e */ /* 0x000fca00048060ff */
[----:B------:R0:W-:Y:S01]  /*42c0*/  @!P3 STG.E.U8 desc[UR18][R8.64+0x30], R27 ;  /* 0x0000301b0800b986 */ /* 0x0001e2000c101112 */
[----:B------:R-:W-:Y:S05]  /*42d0*/  @P5 BRA `(.L_x_91) ;  /* 0x0000000000045947 */ /* 0x000fea0003800000 */
[----:B------:R0:W5:Y:S02]  /*42e0*/  LDG.E.U8 R21, desc[UR18][R12.64+0x31] ;  /* 0x000031120c157981 */ /* 0x000164000c1e1100 */
.L_x_91:
[----:B------:R-:W-:Y:S05]  /*42f0*/  BSYNC B1 ;  /* 0x0000000000017941 */ /* 0x000fea0003800000 */
.L_x_90:
[----:B-----5:R-:W-:Y:S01]  /*4300*/  LOP3.LUT R21, R21, 0xff, RZ, 0xc0, !PT ;  /* 0x000000ff15157812 */ /* 0x020fe200078ec0ff */
[----:B------:R-:W-:Y:S01]  /*4310*/  BSSY B1, `(.L_x_92) ;  /* 0x000000b000017945 */ /* 0x000fe20003800000 */
[----:B------:R-:W-:Y:S02]  /*4320*/  ISETP.LT.OR P2, PT, R25, 0x9, !P2 ;  /* 0x000000091900780c */ /* 0x000fe40005741670 */
[----:B------:R-:W-:-:S05]  /*4330*/  F2FP.F16.E5M2.UNPACK_B R21, R21 ;  /* 0x00000015ff15723e */ /* 0x000fca00020004ff */
        /* <DEDUP_REMOVED lines=8> */
.L_x_93:
[----:B------:R-:W-:Y:S05]  /*43c0*/  BSYNC B1 ;  /* 0x0000000000017941 */ /* 0x000fea0003800000 */
.L_x_92:
        /* <DEDUP_REMOVED lines=8> */
[----:B0-----:R-:W-:-:S05]  /*4450*/  F2FP.SATFINITE.E5M2.F32.PACK_AB_MERGE_C R21, RZ, R20, RZ ;  /* 0x00000014ff15723e */ /* 0x001fca00048060ff */
[----:B------:R0:W-:Y:S01]  /*4460*/  @!P2 STG.E.U8 desc[UR18][R10.64+0x30], R21 ;  /* 0x000030150a00a986 */ /* 0x0001e2000c101112 */
[----:B------:R-:W-:Y:S05]  /*4470*/  @P1 BRA `(.L_x_95) ;  /* 0x0000000000041947 */ /* 0x000fea0003800000 */
[----:B------:R0:W5:Y:S02]  /*4480*/  LDG.E.U8 R19, desc[UR18][R22.64+0x31] ;  /* 0x0000311216137981 */ /* 0x000164000c1e1100 */
.L_x_95:
[----:B------:R-:W-:Y:S05]  /*4490*/  BSYNC B1 ;  /* 0x0000000000017941 */ /* 0x000fea0003800000 */
.L_x_94:
        /* <DEDUP_REMOVED lines=13> */
.L_x_97:
[----:B------:R-:W-:Y:S05]  /*4570*/  BSYNC B1 ;  /* 0x0000000000017941 */ /* 0x000fea0003800000 */
.L_x_96:
        /* <DEDUP_REMOVED lines=13> */
.L_x_99:
[----:B------:R-:W-:Y:S05]  /*4650*/  BSYNC B1 ;  /* 0x0000000000017941 */ /* 0x000fea0003800000 */
.L_x_98:
[----:B-----5:R-:W-:Y:S01]  /*4660*/  LOP3.LUT R17, R17, 0xff, RZ, 0xc0, !PT ;  /* 0x000000ff11117812 */ /* 0x020fe200078ec0ff */
[----:B------:R-:W-:Y:S01]  /*4670*/  BSSY B1, `(.L_x_100) ;  /* 0x000000b000017945 */ /* 0x000fe20003800000 */
[----:B------:R-:W-:Y:S02]  /*4680*/  ISETP.LT.OR P2, PT, R25, 0x9, !P2 ;  /* 0x000000091900780c */ /* 0x000fe40005741670 */
[----:B------:R-:W-:-:S05]  /*4690*/  F2FP.F16.E5M2.UNPACK_B R17, R17 ;  /* 0x00000011ff11723e */ /* 0x000fca00020004ff */
[----:B0-2---:R-:W-:-:S05]  /*46a0*/  HADD2.F32 R12, -RZ, R17.H0_H0 ;  /* 0x20000011ff0c7230 */ /* 0x005fca0000004100 */
[----:B------:R-:W-:Y:S01]  /*46b0*/  FMUL R13, R12, R7 ;  /* 0x000000070c0d7220 */ /* 0x000fe20000400000 */
[----:B------:R-:W-:-:S03]  /*46c0*/  PRMT R12, RZ, 0x7610, R12 ;  /* 0x00007610ff0c7816 */ /* 0x000fc6000000000c */
[----:B------:R-:W-:-:S05]  /*46d0*/  FFMA R13, R16, R3, R13 ;  /* 0x00000003100d7223 */ /* 0x000fca000000000d */
[----:B------:R-:W-:-:S05]  /*46e0*/  F2FP.SATFINITE.E5M2.F32.PACK_AB_MERGE_C R13, RZ, R13, RZ ;  /* 0x0000000dff0d723e */ /* 0x000fca00048060ff */
[----:B------:R0:W-:Y:S01]  /*46f0*/  @!P5 STG.E.U8 desc[UR18][R8.64+0x39], R13 ;  /* 0x0000390d0800d986 */ /* 0x0001e2000c101112 */
[----:B------:R-:W-:Y:S05]  /*4700*/  @P2 BRA `(.L_x_101) ;  /* 0x0000000000042947 */ /* 0x000fea0003800000 */
[----:B------:R2:W5:Y:S02]  /*4710*/  LDG.E.U8 R12, desc[UR18][R22.64+0x38] ;  /* 0x00003812160c7981 */ /* 0x000564000c1e1100 */
.L_x_101:
[----:B------:R-:W-:Y:S05]  /*4720*/  BSYNC B1 ;  /* 0x0000000000017941 */ /* 0x000fea0003800000 */
.L_x_100:
[----:B-----5:R-:W-:Y:S01]  /*4730*/  LOP3.LUT R12, R12, 0xff, RZ, 0xc0, !PT ;  /* 0x000000ff0c0c7812 */ /* 0x020fe200078ec0ff */
[----:B------:R-:W-:Y:S01]  /*4740*/  BSSY B1, `(.L_x_102) ;  /* 0x000000b000017945 */ /* 0x000fe20003800000 */
[----:B------:R-:W-:Y:S02]  /*4750*/  ISETP.LT.OR P1, PT, R25, 0x9, !P1 ;  /* 0x000000091900780c */ /* 0x000fe40004f21670 */
[----:B------:R-:W-:Y:S02]  /*4760*/  F2FP.F16.E5M2.UNPACK_B R12, R12 ;  /* 0x0000000cff0c723e */ /* 0x000fe400020004ff */
[----:B01----:R-:W-:-:S03]  /*4770*/  PRMT R8, RZ, 0x7610, R8 ;  /* 0x00007610ff087816 */ /* 0x003fc60000000008 */
[----:B------:R-:W-:-:S05]  /*4780*/  HADD2.F32 R12, -RZ, R12.H0_H0 ;  /* 0x2000000cff0c7230 */ /* 0x000fca0000004100 */
[----:B------:R-:W-:-:S04]  /*4790*/  FMUL R12, R12, R7 ;  /* 0x000000070c0c7220 */ /* 0x000fc80000400000 */
[----:B------:R-:W-:-:S05]  /*47a0*/  FFMA R12, R15, R3, R12 ;  /* 0x000000030f0c7223 */ /* 0x000fca000000000c */
[----:B------:R-:W-:-:S05]  /*47b0*/  F2FP.SATFINITE.E5M2.F32.PACK_AB_MERGE_C R9, RZ, R12, RZ ;  /* 0x0000000cff09723e */ /* 0x000fca00048060ff */
[----:B------:R0:W-:Y:S01]  /*47c0*/  @!P2 STG.E.U8 desc[UR18][R10.64+0x38], R9 ;  /* 0x000038090a00a986 */ /* 0x0001e2000c101112 */
[----:B------:R-:W-:Y:S05]  /*47d0*/  @P1 BRA `(.L_x_103) ;  /* 0x0000000000041947 */ /* 0x000fea0003800000 */
[----:B------:R1:W5:Y:S02]  /*47e0*/  LDG.E.U8 R8, desc[UR18][R22.64+0x39] ;  /* 0x0000391216087981 */ /* 0x000364000c1e1100 */
.L_x_103:
[----:B------:R-:W-:Y:S05]  /*47f0*/  BSYNC B1 ;  /* 0x0000000000017941 */ /* 0x000fea0003800000 */
.L_x_102:
[----:B------:R-:W-:Y:S05]  /*4800*/  @P1 BRA `(.L_x_104) ;  /* 0x0000000800601947 */ /* 0x000fea0003800000 */
[----:B-----5:R-:W-:-:S04]  /*4810*/  LOP3.LUT R8, R8, 0xff, RZ, 0xc0, !PT ;  /* 0x000000ff08087812 */ /* 0x020fc800078ec0ff */
[----:B------:R-:W-:-:S05]  /*4820*/  F2FP.F16.E5M2.UNPACK_B R8, R8 ;  /* 0x00000008ff08723e */ /* 0x000fca00020004ff */
[----:B------:R-:W-:-:S05]  /*4830*/  HADD2.F32 R8, -RZ, R8.H0_H0 ;  /* 0x20000008ff087230 */ /* 0x000fca0000004100 */
[----:B0-----:R-:W-:-:S04]  /*4840*/  FMUL R9, R8, R7 ;  /* 0x0000000708097220 */ /* 0x001fc80000400000 */
[----:B------:R-:W-:-:S05]  /*4850*/  FFMA R9, R14, R3, R9 ;  /* 0x000000030e097223 */ /* 0x000fca0000000009 */
[----:B------:R-:W-:-:S05]  /*4860*/  F2FP.SATFINITE.E5M2.F32.PACK_AB_MERGE_C R9, RZ, R9, RZ ;  /* 0x00000009ff09723e */ /* 0x000fca00048060ff */
[----:B------:R0:W-:Y:S01]  /*4870*/  STG.E.U8 desc[UR18][R10.64+0x39], R9 ;  /* 0x000039090a007986 */ /* 0x0001e2000c101112 */
[----:B------:R-:W-:Y:S05]  /*4880*/  BRA `(.L_x_104) ;  /* 0x0000000800407947 */ /* 0x000fea0003800000 */
.L_x_39:
[----:B------:R-:W-:Y:S01]  /*4890*/  ISETP.GE.AND P1, PT, R26, 0x2, PT ;  /* 0x000000021a00780c */ /* 0x000fe20003f26270 */
[-C--:B--2---:R-:W-:Y:S01]  /*48a0*/  FMUL R80, R80, R3.reuse ;  /* 0x0000000350507220 */ /* 0x084fe20000400000 */
[----:B------:R-:W-:Y:S01]  /*48b0*/  ISETP.GE.AND P3, PT, R26, 0x1, PT ;  /* 0x000000011a00780c */ /* 0x000fe20003f66270 */
[-C--:B------:R-:W-:Y:S01]  /*48c0*/  FMUL R79, R79, R3.reuse ;  /* 0x000000034f4f7220 */ /* 0x080fe20000400000 */
[----:B------:R-:W-:Y:S01]  /*48d0*/  ISETP.LT.OR P5, PT, R25, 0x1, !P1 ;  /* 0x000000011900780c */ /* 0x000fe20004fa1670 */
[-C--:B------:R-:W-:Y:S01]  /*48e0*/  FMUL R77, R77, R3.reuse ;  /* 0x000000034d4d7220 */ /* 0x080fe20000400000 */
[C---:B------:R-:W-:Y:S01]  /*48f0*/  ISETP.LT.OR P2, PT, R25.reuse, 0x1, !P3 ;  /* 0x000000011900780c */ /* 0x040fe20005f41670 */
[-C--:B------:R-:W-:Y:S01]  /*4900*/  FMUL R78, R78, R3.reuse ;  /* 0x000000034e4e7220 */ /* 0x080fe20000400000 */
[----:B------:R-:W-:Y:S01]  /*4910*/  ISETP.LT.OR P3, PT, R25, 0x9, !P3 ;  /* 0x000000091900780c */ /* 0x000fe20005f61670 */
[-C--:B------:R-:W-:Y:S01]  /*4920*/  FMUL R75, R75, R3.reuse ;  /* 0x000000034b4b7220 */ /* 0x080fe20000400000 */
[----:B------:R-:W-:Y:S01]  /*4930*/  F2FP.SATFINITE.E5M2.F32.PACK_AB_MERGE_C R13, RZ, R80, RZ ;  /* 0x00000050ff0d723e */ /* 0x000fe200048060ff */
[----:B------:R-:W-:Y:S01]  /*4940*/  FMUL R76, R76, R3 ;  /* 0x000000034c4c7220 */ /* 0x000fe20000400000 */
[----:B------:R-:W-:Y:S01]  /*4950*/  F2FP.SATFINITE.E5M2.F32.PACK_AB_MERGE_C R79, RZ, R79, RZ ;  /* 0x0000004fff4f723e */ /* 0x000fe200048060ff */
[----:B------:R-:W-:Y:S01]  /*4960*/  FMUL R73, R73, R3 ;  /* 0x0000000349497220 */ /* 0x000fe20000400000 */
[----:B------:R-:W-:Y:S01]  /*4970*/  F2FP.SATFINITE.E5M2.F32.PACK_AB_MERGE_C R77, RZ, R77, RZ ;  /* 0x0000004dff4d723e */ /* 0x000fe200048060ff */
[-C--:B------:R-:W-:Y:S01]  /*4980*/  FMUL R74, R74, R3.reuse ;  /* 0x000000034a4a7220 */ /* 0x080fe20000400000 */
[C---:B------:R-:W-:Y:S01]  /*4990*/  ISETP.LT.OR P1, PT, R25.reuse, 0x9, !P1 ;  /* 0x000000091900780c */ /* 0x040fe20004f21670 */
[----:B------:R0:W-:Y:S01]  /*49a0*/  @!P5 STG.E.U8 desc[UR18][R8.64+0x1], R13 ;  /* 0x0000010d0800d986 */ /* 0x0001e2000c101112 */
[----:B------:R-:W-:Y:S01]  /*49b0*/  ISETP.GE.AND P5, PT, R26, 0x9, PT ;  /* 0x000000091a00780c */ /* 0x000fe20003fa6270 */
[----:B------:R-:W-:Y:S01]  /*49c0*/  FMUL R72, R72, R3 ;  /* 0x0000000348487220 */ /* 0x000fe20000400000 */
[----:B------:R-:W-:Y:S01]  /*49d0*/  F2FP.SATFINITE.E5M2.F32.PACK_AB_MERGE_C R75, RZ, R75, RZ ;  /* 0x0000004bff4b723e */ /* 0x000fe200048060ff */
[----:B------:R-:W-:Y:S01]  /*49e0*/  @!P2 STG.E.U8 desc[UR18][R8.64], R79 ;  /* 0x0000004f0800a986 */ /* 0x000fe2000c101112 */
[----:B------:R-:W-:Y:S01]  /*49f0*/  ISETP.GE.AND P2, PT, R26, 0xa, PT ;  /* 0x0000000a1a00780c */ /* 0x000fe20003f46270 */
[-C--:B------:R-:W-:Y:S01]  /*4a00*/  FMUL R70, R70, R3.reuse ;  /* 0x0000000346467220 */ /* 0x080fe20000400000 */
[----:B------:R-:W-:Y:S01]  /*4a10*/  F2FP.SATFINITE.E5M2.F32.PACK_AB_MERGE_C R23, RZ, R76, RZ ;  /* 0x0000004cff17723e */ /* 0x000fe200048060ff */
[----:B------:R-:W-:Y:S01]  /*4a20*/  @!P3 STG.E.U8 desc[UR18][R10.64], R77 ;  /* 0x0000004d0a00b986 */ /* 0x000fe2000c101112 */
[----:B------:R-:W-:Y:S01]  /*4a30*/  ISETP.LT.OR P3, PT, R25, 0x1, !P5 ;  /* 0x000000011900780c */ /* 0x000fe20006f61670 */
[-C--:B------:R-:W-:Y:S01]  /*4a40*/  FMUL R69, R69, R3.reuse ;  /* 0x0000000345457220 */ /* 0x080fe20000400000 */
[C---:B------:R-:W-:Y:S01]  /*4a50*/  ISETP.LT.OR P6, PT, R25.reuse, 0x1, !P2 ;  /* 0x000000011900780c */ /* 0x040fe200057c1670 */
[-C--:B------:R-:W-:Y:S01]  /*4a60*/  FMUL R68, R68, R3.reuse ;  /* 0x0000000344447220 */ /* 0x080fe20000400000 */
[----:B------:R-:W-:Y:S01]  /*4a70*/  ISETP.LT.OR P5, PT, R25, 0x9, !P5 ;  /* 0x000000091900780c */ /* 0x000fe20006fa1670 */
[-C--:B------:R-:W-:Y:S01]  /*4a80*/  FMUL R67, R67, R3.reuse ;  /* 0x0000000343437220 */ /* 0x080fe20000400000 */
[----:B0-----:R-:W-:Y:S01]  /*4a90*/  F2FP.SATFINITE.E5M2.F32.PACK_AB_MERGE_C R13, RZ, R78, RZ ;  /* 0x0000004eff0d723e */ /* 0x001fe200048060ff */
[----:B------:R-:W-:Y:S01]  /*4aa0*/  FMUL R66, R66, R3 ;  /* 0x0000000342427220 */ /* 0x000fe20000400000 */
[----:B------:R-:W-:Y:S01]  /*4ab0*/  F2FP.SATFINITE.E5M2.F32.PACK_AB_MERGE_C R73, RZ, R73, RZ ;  /* 0x00000049ff49723e */ /* 0x000fe200048060ff */
[-C--:B------:R-:W-:Y:S01]  /*4ac0*/  FMUL R65, R65, R3.reuse ;  /* 0x0000000341417220 */ /* 0x080fe20000400000 */
[C---:B------:R-:W-:Y:S01]  /*4ad0*/  ISETP.LT.OR P2, PT, R25.reuse, 0x9, !P2 ;  /* 0x000000091900780c */ /* 0x040fe20005741670 */
[----:B------:R0:W-:Y:S01]  /*4ae0*/  @!P1 STG.E.U8 desc[UR18][R10.64+0x1], R13 ;  /* 0x0000010d0a009986 */ /* 0x0001e2000c101112 */
[----:B------:R-:W-:Y:S01]  /*4af0*/  ISETP.GE.AND P1, PT, R26, 0x12, PT ;  /* 0x000000121a00780c */ /* 0x000fe20003f26270 */
[-C--:B------:R-:W-:Y:S01]  /*4b00*/  FMUL R64, R64, R3.reuse ;  /* 0x0000000340407220 */ /* 0x080fe20000400000 */
[----:B------:R-:W-:Y:S01]  /*4b10*/  F2FP.SATFINITE.E5M2.F32.PACK_AB_MERGE_C R27, RZ, R70, RZ ;  /* 0x00000046ff1b723e */ /* 0x000fe200048060ff */
[----:B------:R-:W-:Y:S01]  /*4b20*/  @!P3 STG.E.U8 desc[UR18][R8.64+0x8], R75 ;  /* 0x0000084b0800b986 */ /* 0x000fe2000c101112 */
[----:B------:R-:W-:Y:S01]  /*4b30*/  ISETP.GE.AND P3, PT, R26, 0x11, PT ;  /* 0x000000111a00780c */ /* 0x000fe20003f66270 */
[----:B------:R-:W-:Y:S01]  /*4b40*/  FMUL R62, R62, R3 ;  /* 0x000000033e3e7220 */ /* 0x000fe20000400000 */
[----:B------:R-:W-:Y:S01]  /*4b50*/  F2FP.SATFINITE.E5M2.F32.PACK_AB_MERGE_C R69, RZ, R69, RZ ;  /* 0x00000045ff45723e */ /* 0x000fe200048060ff */
[----:B------:R1:W-:Y:S01]  /*4b60*/  @!P6 STG.E.U8 desc[UR18][R8.64+0x9], R23 ;  /* 0x000009170800e986 */ /* 0x0003e2000c101112 */
[----:B------:R-:W-:Y:S01]  /*4b70*/  ISETP.LT.OR P6, PT, R25, 0x1, !P1 ;  /* 0x000000011900780c */ /* 0x000fe20004fc1670 */
[-C--:B------:R-:W-:Y:S01]  /*4b80*/  FMUL R63, R63, R3.reuse ;  /* 0x000000033f3f7220 */ /* 0x080fe20000400000 */
[C---:B------:R-:W-:Y:S01]  /*4b90*/  ISETP.LT.OR P1, PT, R25.reuse, 0x9, !P1 ;  /* 0x000000091900780c */ /* 0x040fe20004f21670 */
[----:B------:R-:W-:Y:S01]  /*4ba0*/  @!P5 STG.E.U8 desc[UR18][R10.64+0x8], R73 ;  /* 0x000008490a00d986 */ /* 0x000fe2000c101112 */
[----:B------:R-:W-:Y:S01]  /*4bb0*/  ISETP.LT.OR P5, PT, R25, 0x1, !P3 ;  /* 0x000000011900780c */ /* 0x000fe20005fa1670 */
[-C--:B------:R-:W-:Y:S01]  /*4bc0*/  FMUL R61, R61, R3.reuse ;  /* 0x000000033d3d7220 */ /* 0x080fe20000400000 */
[----:B------:R-:W-:Y:S01]  /*4bd0*/  ISETP.LT.OR P3, PT, R25, 0x9, !P3 ;  /* 0x000000091900780c */ /* 0x000fe20005f61670 */
[-C--:B------:R-:W-:Y:S01]  /*4be0*/  FMUL R60, R60, R3.reuse ;  /* 0x000000033c3c7220 */ /* 0x080fe20000400000 */
[----:B0-----:R-:W-:Y:S01]  /*4bf0*/  F2FP.SATFINITE.E5M2.F32.PACK_AB_MERGE_C R13, RZ, R74, RZ ;  /* 0x0000004aff0d723e */ /* 0x001fe200048060ff */
[----:B------:R-:W-:Y:S01]  /*4c00*/  FMUL R58, R58, R3 ;  /* 0x000000033a3a7220 */ /* 0x000fe20000400000 */
[----:B------:R-:W-:Y:S01]  /*4c10*/  F2FP.SATFINITE.E5M2.F32.PACK_AB_MERGE_C R67, RZ, R67, RZ ;  /* 0x00000043ff43723e */ /* 0x000fe200048060ff */
[-C--:B------:R-:W-:Y:S01]  /*4c20*/  FMUL R59, R59, R3.reuse ;  /* 0x000000033b3b7220 */ /* 0x080fe20000400000 */
[----:B-1----:R-:W-:Y:S01]  /*4c30*/  F2FP.SATFINITE.E5M2.F32.PACK_AB_MERGE_C R23, RZ, R72, RZ ;  /* 0x00000048ff17723e */ /* 0x002fe200048060ff */
[----:B------:R0:W-:Y:S01]  /*4c40*/  @!P2 STG.E.U8 desc[UR18][R10.64+0x9], R13 ;  /* 0x0000090d0a00a986 */ /* 0x0001e2000c101112 */
[C---:B------:R-:W-:Y:S01]  /*4c50*/  ISETP.GE.AND P2, PT, R26.reuse, 0x1a, PT ;  /* 0x0000001a1a00780c */ /* 0x040fe20003f46270 */
[----:B------:R-:W-:Y:S01]  /*4c60*/  FMUL R57, R57, R3 ;  /* 0x0000000339397220 */ /* 0x000fe20000400000 */
[----:B------:R-:W-:Y:S01]  /*4c70*/  F2FP.SATFINITE.E5M2.F32.PACK_AB_MERGE_C R65, RZ, R65, RZ ;  /* 0x00000041ff41723e */ /* 0x000fe200048060ff */
[----:B------:R1:W-:Y:S01]  /*4c80*/  @!P5 STG.E.U8 desc[UR18][R8.64+0x10], R23 ;  /* 0x000010170800d986 */ /* 0x0003e2000c101112 */
[----:B------:R-:W-:Y:S01]  /*4c90*/  ISETP.GE.AND P5, PT, R26, 0x19, PT ;  /* 0x000000191a00780c */ /* 0x000fe20003fa6270 */
[----:B------:R-:W-:Y:S01]  /*4ca0*/  FMUL R56, R56, R3 ;  /* 0x0000000338387220 */ /* 0x000fe20000400000 */
[----:B------:R-:W-:Y:S01]  /*4cb0*/  F2FP.SATFINITE.E5M2.F32.PACK_AB_MERGE_C R63, RZ, R63, RZ ;  /* 0x0000003fff3f723e */ /* 0x000fe200048060ff */
[----:B------:R-:W-:Y:S01]  /*4cc0*/  @!P6 STG.E.U8 desc[UR18][R8.64+0x11], R27 ;  /* 0x0000111b0800e986 */ /* 0x000fe2000c101112 */
[----:B------:R-:W-:Y:S01]  /*4cd0*/  ISETP.LT.OR P6, PT, R25, 0x1, !P2 ;  /* 0x000000011900780c */ /* 0x000fe200057c1670 */
[-C--:B------:R-:W-:Y:S01]  /*4ce0*/  FMUL R21, R21, R3.reuse ;  /* 0x0000000315157220 */ /* 0x080fe20000400000 */
[C---:B------:R-:W-:Y:S01]  /*4cf0*/  ISETP.LT.OR P2, PT, R25.reuse, 0x9, !P2 ;  /* 0x000000091900780c */ /* 0x040fe20005741670 */
[----:B------:R-:W-:Y:S01]  /*4d00*/  @!P3 STG.E.U8 desc[UR18][R10.64+0x10], R69 ;  /* 0x000010450a00b986 */ /* 0x000fe2000c101112 */
[C---:B------:R-:W-:Y:S01]  /*4d10*/  ISETP.LT.OR P3, PT, R25.reuse, 0x1, !P5 ;  /* 0x000000011900780c */ /* 0x040fe20006f61670 */
[-C--:B------:R-:W-:Y:S01]  /*4d20*/  FMUL R20, R20, R3.reuse ;  /* 0x0000000314147220 */ /* 0x080fe20000400000 */
[----:B------:R-:W-:Y:S01]  /*4d30*/  ISETP.LT.OR P5, PT, R25, 0x9, !P5 ;  /* 0x000000091900780c */ /* 0x000fe20006fa1670 */
[-C--:B------:R-:W-:Y:S01]  /*4d40*/  FMUL R19, R19, R3.reuse ;  /* 0x0000000313137220 */ /* 0x080fe20000400000 */
[----:B0-----:R-:W-:Y:S01]  /*4d50*/  F2FP.SATFINITE.E5M2.F32.PACK_AB_MERGE_C R13, RZ, R68, RZ ;  /* 0x00000044ff0d723e */ /* 0x001fe200048060ff */
[-C--:B------:R-:W-:Y:S01]  /*4d60*/  FMUL R18, R18, R3.reuse ;  /* 0x0000000312127220 */ /* 0x080fe20000400000 */
[----:B-1----:R-:W-:Y:S01]  /*4d70*/  F2FP.SATFINITE.E5M2.F32.PACK_AB_MERGE_C R23, RZ, R66, RZ ;  /* 0x00000042ff17723e */ /* 0x002fe200048060ff */
[----:B------:R-:W-:Y:S01]  /*4d80*/  FMUL R17, R17, R3 ;  /* 0x0000000311117220 */ /* 0x000fe20000400000 */
[----:B------:R-:W-:Y:S01]  /*4d90*/  F2FP.SATFINITE.E5M2.F32.PACK_AB_MERGE_C R61, RZ, R61, RZ ;  /* 0x0000003dff3d723e */ /* 0x000fe200048060ff */
[----:B------:R0:W-:Y:S01]  /*4da0*/  @!P1 STG.E.U8 desc[UR18][R10.64+0x11], R13 ;  /* 0x0000110d0a009986 */ /* 0x0001e2000c101112 */
[----:B------:R-:W-:Y:S01]  /*4db0*/  ISETP.GE.AND P1, PT, R26, 0x22, PT ;  /* 0x000000221a00780c */ /* 0x000fe20003f26270 */
[----:B------:R-:W-:Y:S01]  /*4dc0*/  FMUL R16, R16, R3 ;  /* 0x0000000310107220 */ /* 0x000fe20000400000 */
[----:B------:R-:W-:Y:S01]  /*4dd0*/  F2FP.SATFINITE.E5M2.F32.PACK_AB_MERGE_C R59, RZ, R59, RZ ;  /* 0x0000003bff3b723e */ /* 0x000fe200048060ff */
[----:B------:R-:W-:Y:S01]  /*4de0*/  @!P3 STG.E.U8 desc[UR18][R8.64+0x18], R67 ;  /* 0x000018430800b986 */ /* 0x000fe2000c101112 */
[----:B------:R-:W-:Y:S01]  /*4df0*/  ISETP.GE.AND P3, PT, R26, 0x21, PT ;  /* 0x000000211a00780c */ /* 0x000fe20003f66270 */
[----:B------:R-:W-:Y:S01]  /*4e00*/  FMUL R15, R15, R3 ;  /* 0x000000030f0f7220 */ /* 0x000fe20000400000 */
[----:B------:R-:W-:Y:S01]  /*4e10*/  F2FP.SATFINITE.E5M2.F32.PACK_AB_MERGE_C R57, RZ, R57, RZ ;  /* 0x00000039ff39723e */ /* 0x000fe200048060ff */
[----:B------:R1:W-:Y:S01]  /*4e20*/  @!P6 STG.E.U8 desc[UR18][R8.64+0x19], R23 ;  /* 0x000019170800e986 */ /* 0x0003e2000c101112 */
[C---:B------:R-:W-:Y:S01]  /*4e30*/  ISETP.LT.OR P6, PT, R25.reuse, 0x1, !P3 ;  /* 0x000000011900780c */ /* 0x040fe20005fc1670 */
[----:B------:R-:W-:Y:S01]  /*4e40*/  FMUL R14, R14, R3 ;  /* 0x000000030e0e7220 */ /* 0x000fe20000400000 */
[C---:B------:R-:W-:Y:S01]  /*4e50*/  ISETP.LT.OR P3, PT, R25.reuse, 0x9, !P3 ;  /* 0x000000091900780c */ /* 0x040fe20005f61670 */
[----:B------:R-:W-:Y:S01]  /*4e60*/  @!P5 STG.E.U8 desc[UR18][R10.64+0x18], R65 ;  /* 0x000018410a00d986 */ /* 0x000fe2000c101112 */
[----:B------:R-:W-:-:S02]  /*4e70*/  ISETP.LT.OR P5, PT, R25, 0x1, !P1 ;  /* 0x000000011900780c */ /* 0x000fc40004fa1670 */
[----:B0-----:R-:W-:Y:S02]  /*4e80*/  F2FP.SATFINITE.E5M2.F32.PACK_AB_MERGE_C R13, RZ, R64, RZ ;  /* 0x00000040ff0d723e */ /* 0x001fe400048060ff */
[----:B------:R-:W-:Y:S02]  /*4e90*/  ISETP.LT.OR P1, PT, R25, 0x9, !P1 ;  /* 0x000000091900780c */ /* 0x000fe40004f21670 */
[----:B------:R-:W-:Y:S01]  /*4ea0*/  F2FP.SATFINITE.E5M2.F32.PACK_AB_MERGE_C R21, RZ, R21, RZ ;  /* 0x00000015ff15723e */ /* 0x000fe200048060ff */
[----:B------:R0:W-:Y:S01]  /*4eb0*/  @!P2 STG.E.U8 desc[UR18][R10.64+0x19], R13 ;  /* 0x0000190d0a00a986 */ /* 0x0001e2000c101112 */
[----:B-1----:R-:W-:Y:S02]  /*4ec0*/  F2FP.SATFINITE.E5M2.F32.PACK_AB_MERGE_C R23, RZ, R62, RZ ;  /* 0x0000003eff17723e */ /* 0x002fe400048060ff */
[----:B------:R-:W-:Y:S01]  /*4ed0*/  ISETP.GE.AND P2, PT, R26, 0x2a, PT ;  /* 0x0000002a1a00780c */ /* 0x000fe20003f46270 */
[----:B------:R-:W-:Y:S01]  /*4ee0*/  @!P6 STG.E.U8 desc[UR18][R8.64+0x20], R63 ;  /* 0x0000203f0800e986 */ /* 0x000fe2000c101112 */
[----:B------:R-:W-:-:S02]  /*4ef0*/  F2FP.SATFINITE.E5M2.F32.PACK_AB_MERGE_C R19, RZ, R19, RZ ;  /* 0x00000013ff13723e */ /* 0x000fc400048060ff */
[----:B------:R-:W-:Y:S01]  /*4f00*/  F2FP.SATFINITE.E5M2.F32.PACK_AB_MERGE_C R17, RZ, R17, RZ ;  /* 0x00000011ff11723e */ /* 0x000fe200048060ff */
[----:B------:R1:W-:Y:S01]  /*4f10*/  @!P5 STG.E.U8 desc[UR18][R8.64+0x21], R23 ;  /* 0x000021170800d986 */ /* 0x0003e2000c101112 */
[----:B------:R-:W-:Y:S02]  /*4f20*/  ISETP.GE.AND P5, PT, R26, 0x29, PT ;  /* 0x000000291a00780c */ /* 0x000fe40003fa6270 */
[----:B------:R-:W-:Y:S01]  /*4f30*/  F2FP.SATFINITE.E5M2.F32.PACK_AB_MERGE_C R15, RZ, R15, RZ ;  /* 0x0000000fff0f723e */ /* 0x000fe200048060ff */
[----:B------:R-:W-:Y:S01]  /*4f40*/  @!P3 STG.E.U8 desc[UR18][R10.64+0x20], R61 ;  /* 0x0000203d0a00b986 */ /* 0x000fe2000c101112 */
[C---:B------:R-:W-:Y:S02]  /*4f50*/  ISETP.LT.OR P3, PT, R25.reuse, 0x1, !P2 ;  /* 0x000000011900780c */ /* 0x040fe40005761670 */
[C---:B------:R-:W-:Y:S02]  /*4f60*/  ISETP.LT.OR P6, PT, R25.reuse, 0x1, !P5 ;  /* 0x000000011900780c */ /* 0x040fe40006fc1670 */
[----:B------:R-:W-:-:S02]  /*4f70*/  ISETP.LT.OR P5, PT, R25, 0x9, !P5 ;  /* 0x000000091900780c */ /* 0x000fc40006fa1670 */
[----:B0-----:R-:W-:Y:S02]  /*4f80*/  F2FP.SATFINITE.E5M2.F32.PACK_AB_MERGE_C R13, RZ, R60, RZ ;  /* 0x0000003cff0d723e */ /* 0x001fe400048060ff */
[----:B-1----:R-:W-:Y:S02]  /*4f90*/  F2FP.SATFINITE.E5M2.F32.PACK_AB_MERGE_C R23, RZ, R58, RZ ;  /* 0x0000003aff17723e */ /* 0x002fe400048060ff */
[----:B------:R-:W-:Y:S01]  /*4fa0*/  ISETP.LT.OR P2, PT, R25, 0x9, !P2 ;  /* 0x000000091900780c */ /* 0x000fe20005741670 */
[----:B------:R0:W-:Y:S01]  /*4fb0*/  @!P1 STG.E.U8 desc[UR18][R10.64+0x21], R13 ;  /* 0x0000210d0a009986 */ /* 0x0001e2000c101112 */
[----:B------:R-:W-:-:S03]  /*4fc0*/  ISETP.GE.AND P1, PT, R26, 0x31, PT ;  /* 0x000000311a00780c */ /* 0x000fc60003f26270 */
[----:B------:R1:W-:Y:S01]  /*4fd0*/  @!P3 STG.E.U8 desc[UR18][R8.64+0x29], R23 ;  /* 0x000029170800b986 */ /* 0x0003e2000c101112 */
[----:B------:R-:W-:-:S03]  /*4fe0*/  ISETP.GE.AND P3, PT, R26, 0x32, PT ;  /* 0x000000321a00780c */ /* 0x000fc60003f66270 */
[----:B------:R-:W-:Y:S01]  /*4ff0*/  @!P6 STG.E.U8 desc[UR18][R8.64+0x28], R59 ;  /* 0x0000283b0800e986 */ /* 0x000fe2000c101112 */
[C---:B------:R-:W-:Y:S02]  /*5000*/  ISETP.LT.OR P6, PT, R25.reuse, 0x1, !P1 ;  /* 0x000000011900780c */ /* 0x040fe40004fc1670 */
[C---:B------:R-:W-:Y:S01]  /*5010*/  ISETP.LT.OR P1, PT, R25.reuse, 0x9, !P1 ;  /* 0x000000091900780c */ /* 0x040fe20004f21670 */
[----:B------:R-:W-:Y:S01]  /*5020*/  @!P5 STG.E.U8 desc[UR18][R10.64+0x28], R57 ;  /* 0x000028390a00d986 */ /* 0x000fe2000c101112 */
[C---:B------:R-:W-:Y:S02]  /*5030*/  ISETP.LT.OR P5, PT, R25.reuse, 0x1, !P3 ;  /* 0x000000011900780c */ /* 0x040fe40005fa1670 */
        /* <DEDUP_REMOVED lines=10> */
[----:B------:R2:W-:Y:S01]  /*50e0*/  @!P1 STG.E.U8 desc[UR18][R10.64+0x30], R19 ;  /* 0x000030130a009986 */ /* 0x0005e2000c101112 */
[C---:B------:R-:W-:Y:S02]  /*50f0*/  ISETP.LT.OR P1, PT, R25.reuse, 0x1, !P2 ;  /* 0x000000011900780c */ /* 0x040fe40005721670 */
[----:B------:R-:W-:Y:S02]  /*5100*/  ISETP.LT.OR P2, PT, R25, 0x9, !P2 ;  /* 0x000000091900780c */ /* 0x000fe40005741670 */
[----:B0-----:R-:W-:Y:S02]  /*5110*/  F2FP.SATFINITE.E5M2.F32.PACK_AB_MERGE_C R13, RZ, R18, RZ ;  /* 0x00000012ff0d723e */ /* 0x001fe400048060ff */
[----:B-1----:R-:W-:-:S03]  /*5120*/  F2FP.SATFINITE.E5M2.F32.PACK_AB_MERGE_C R21, RZ, R14, RZ ;  /* 0x0000000eff15723e */ /* 0x002fc600048060ff */
[----:B------:R0:W-:Y:S01]  /*5130*/  @!P3 STG.E.U8 desc[UR18][R10.64+0x31], R13 ;  /* 0x0000310d0a00b986 */ /* 0x0001e2000c101112 */
[----:B--2---:R-:W-:-:S03]  /*5140*/  F2FP.SATFINITE.E5M2.F32.PACK_AB_MERGE_C R19, RZ, R16, RZ ;  /* 0x00000010ff13723e */ /* 0x004fc600048060ff */
[----:B------:R0:W-:Y:S04]  /*5150*/  @!P1 STG.E.U8 desc[UR18][R8.64+0x38], R17 ;  /* 0x0000381108009986 */ /* 0x0001e8000c101112 */
[----:B------:R0:W-:Y:S04]  /*5160*/  @!P5 STG.E.U8 desc[UR18][R8.64+0x39], R19 ;  /* 0x000039130800d986 */ /* 0x0001e8000c101112 */
[----:B------:R0:W-:Y:S04]  /*5170*/  @!P2 STG.E.U8 desc[UR18][R10.64+0x38], R15 ;  /* 0x0000380f0a00a986 */ /* 0x0001e8000c101112 */
[----:B------:R0:W-:Y:S02]  /*5180*/  @!P6 STG.E.U8 desc[UR18][R10.64+0x39], R21 ;  /* 0x000039150a00e986 */ /* 0x0001e4000c101112 */
.L_x_104:
[----:B------:R-:W-:Y:S05]  /*5190*/  BSYNC B0 ;  /* 0x0000000000007941 */ /* 0x000fea0003800000 */
.L_x_38:
[----:B------:R-:W-:Y:S01]  /*51a0*/  ULDC UR6, c[0x0][0xc] ;  /* 0x0000030000067ab9 */ /* 0x000fe20000000800 */
[----:B------:R-:W-:Y:S01]  /*51b0*/  ULDC UR7, c[0x0][0x10] ;  /* 0x0000040000077ab9 */ /* 0x000fe20000000800 */
[----:B0-----:R-:W0:Y:S01]  /*51c0*/  LDC R9, c[0x0][0x14] ;  /* 0x00000500ff097b82 */ /* 0x001e220000000800 */
[----:B------:R-:W-:Y:S01]  /*51d0*/  UIMAD.WIDE.U32 UR6, UR6, UR7, URZ ;  /* 0x00000007060672a5 */ /* 0x000fe2000f8e003f */
[----:B-----5:R-:W-:Y:S01]  /*51e0*/  PRMT R8, RZ, 0x7610, R8 ;  /* 0x00007610ff087816 */ /* 0x020fe20000000008 */
[----:B------:R-:W-:Y:S02]  /*51f0*/  IMAD.MOV.U32 R12, RZ, RZ, -0x1 ;  /* 0xffffffffff0c7424 */ /* 0x000fe400078e00ff */
[----:B------:R-:W-:Y:S02]  /*5200*/  IMAD.MOV.U32 R71, RZ, RZ, -0x1 ;  /* 0xffffffffff477424 */ /* 0x000fe400078e00ff */
[----:B0-----:R-:W-:-:S04]  /*5210*/  IMAD.WIDE.U32 R4, R9, UR6, R4 ;  /* 0x0000000609047c25 */ /* 0x001fc8000f8e0004 */
[----:B------:R-:W-:Y:S01]  /*5220*/  IMAD R9, R9, UR7, RZ ;  /* 0x0000000709097c24 */ /* 0x000fe2000f8e02ff */
[----:B------:R-:W-:Y:S02]  /*5230*/  ULDC.64 UR6, c[0x0][0x650] ;  /* 0x0001940000067ab9 */ /* 0x000fe40000000a00 */
[----:B------:R-:W-:Y:S01]  /*5240*/  ISETP.GE.U32.AND P1, PT, R4, UR6, PT ;  /* 0x0000000604007c0c */ /* 0x000fe2000bf26070 */
[----:B------:R-:W-:-:S05]  /*5250*/  IMAD.IADD R5, R5, 0x1, R9 ;  /* 0x0000000105057824 */ /* 0x000fca00078e0209 */
[----:B------:R-:W-:-:S13]  /*5260*/  ISETP.GE.U32.AND.EX P1, PT, R5, UR7, PT, P1 ;  /* 0x0000000705007c0c */ /* 0x000fda000bf26110 */
[----:B------:R-:W-:Y:S05]  /*5270*/  @P1 BRA `(.L_x_105) ;  /* 0x0000000400601947 */ /* 0x000fea0003800000 */
[----:B------:R-:W0:Y:S01]  /*5280*/  S2R R20, SR_CTAID.X ;  /* 0x0000000000147919 */ /* 0x000e220000002500 */
[----:B------:R-:W5:Y:S01]  /*5290*/  LDC.64 R14, c[0x0][0x628] ;  /* 0x00018a00ff0e7b82 */ /* 0x000f620000000a00 */
[----:B------:R-:W-:Y:S01]  /*52a0*/  ULDC UR6, c[0x0][0x150] ;  /* 0x0000540000067ab9 */ /* 0x000fe20000000800 */
[----:B------:R-:W-:Y:S01]  /*52b0*/  IMAD.MOV.U32 R12, RZ, RZ, R4 ;  /* 0x000000ffff0c7224 */ /* 0x000fe200078e0004 */
[----:B-12-4-:R-:W1:Y:S01]  /*52c0*/  S2R R22, SR_CTAID.Y ;  /* 0x0000000000167919 */ /* 0x016e620000002600 */
[----:B------:R-:W-:-:S04]  /*52d0*/  IMAD.MOV.U32 R13, RZ, RZ, R5 ;  /* 0x000000ffff0d7224 */ /* 0x000fc800078e0005 */
[----:B------:R-:W2:Y:S08]  /*52e0*/  LDC R23, c[0x0][0x144] ;  /* 0x00005100ff177b82 */ /* 0x000eb00000000800 */
[----:B------:R-:W4:Y:S08]  /*52f0*/  LDC R16, c[0x0][0x630] ;  /* 0x00018c00ff107b82 */ /* 0x000f300000000800 */
[----:B------:R-:W1:Y:S01]  /*5300*/  LDC.64 R18, c[0x0][0x620] ;  /* 0x00018800ff127b82 */ /* 0x000e620000000a00 */
[----:B-----5:R-:W-:-:S04]  /*5310*/  ISETP.NE.U32.AND P1, PT, R14, RZ, PT ;  /* 0x000000ff0e00720c */ /* 0x020fc80003f25070 */
[----:B------:R-:W-:Y:S02]  /*5320*/  ISETP.NE.AND.EX P1, PT, R15, RZ, PT, P1 ;  /* 0x000000ff0f00720c */ /* 0x000fe40003f25310 */
[----:B0-----:R-:W-:-:S05]  /*5330*/  I2FP.F32.U32 R8, R20 ;  /* 0x0000001400087245 */ /* 0x001fca0000201000 */
[----:B------:R-:W-:-:S04]  /*5340*/  FMUL R8, R8, UR6 ;  /* 0x0000000608087c20 */ /* 0x000fc80008400000 */
[----:B------:R0:W0:Y:S02]  /*5350*/  F2I.U32.TRUNC.NTZ R21, R8 ;  /* 0x0000000800157305 */ /* 0x000024000020f000 */
[----:B--2-4-:R-:W-:Y:S05]  /*5360*/  @!P1 BRA `(.L_x_106) ;  /* 0x0000000000289947 */ /* 0x014fea0003800000 */
[----:B------:R-:W2:Y:S02]  /*5370*/  LDC R9, c[0x0][0x634] ;  /* 0x00018d00ff097b82 */ /* 0x000ea40000000800 */
[----:B--2---:R-:W-:-:S05]  /*5380*/  IADD3 R13, P1, R4, R9, RZ ;  /* 0x00000009040d7210 */ /* 0x004fca0007f3e0ff */
[----:B------:R-:W-:-:S04]  /*5390*/  IMAD.X R17, RZ, RZ, R5, P1 ;  /* 0x000000ffff117224 */ /* 0x000fc800008e0605 */
[----:B0-----:R-:W-:-:S04]  /*53a0*/  IMAD.WIDE.U32 R8, R17, R14, RZ ;  /* 0x0000000e11087225 */ /* 0x001fc800078e00ff */
[----:B---3--:R-:W-:-:S04]  /*53b0*/  IMAD.WIDE.U32 R10, P1, R13, R15, R8 ;  /* 0x0000000f0d0a7225 */ /* 0x008fc80007820008 */
[----:B------:R-:W-:-:S04]  /*53c0*/  IMAD.WIDE.U32 R8, R13, R14, RZ ;  /* 0x0000000e0d087225 */ /* 0x000fc800078e00ff */
[----:B------:R-:W-:Y:S01]  /*53d0*/  IMAD.X R13, RZ, RZ, RZ, P1 ;  /* 0x000000ffff0d7224 */ /* 0x000fe200008e06ff */
[----:B------:R-:W-:Y:S01]  /*53e0*/  IADD3 RZ, P1, R9, R10, RZ ;  /* 0x0000000a09ff7210 */ /* 0x000fe20007f3e0ff */
[----:B------:R-:W-:-:S04]  /*53f0*/  IMAD.MOV.U32 R12, RZ, RZ, R11 ;  /* 0x000000ffff0c7224 */ /* 0x000fc800078e000b */
[----:B------:R-:W-:-:S08]  /*5400*/  IMAD.WIDE.U32.X R12, R17, R15, R12, P1 ;  /* 0x0000000f110c7225 */ /* 0x000fd000008e040c */
.L_x_106:
[----:B---3--:R-:W2:Y:S01]  /*5410*/  LDC.64 R28, c[0x0][0x640] ;  /* 0x00019000ff1c7b82 */ /* 0x008ea20000000a00 */
[-C--:B------:R-:W-:Y:S01]  /*5420*/  SHF.R.U64 R71, R12, R16.reuse, R13 ;  /* 0x000000100c477219 */ /* 0x080fe2000000120d */
[----:B0-----:R-:W-:Y:S01]  /*5430*/  IMAD.MOV R21, RZ, RZ, -R21 ;  /* 0x000000ffff157224 */ /* 0x001fe200078e0a15 */
[----:B------:R-:W-:Y:S01]  /*5440*/  SHF.R.U32.HI R8, RZ, R16, R13 ;  /* 0x00000010ff087219 */ /* 0x000fe2000001160d */
[----:B------:R-:W-:Y:S01]  /*5450*/  ULDC UR6, c[0x0][0x154] ;  /* 0x0000550000067ab9 */ /* 0x000fe20000000800 */
[----:B------:R-:W-:Y:S01]  /*5460*/  IADD3 R11, P1, RZ, -R71, RZ ;  /* 0x80000047ff0b7210 */ /* 0x000fe20007f3e0ff */
[----:B------:R-:W-:Y:S02]  /*5470*/  IMAD R21, R23, R21, R20 ;  /* 0x0000001517157224 */ /* 0x000fe400078e0214 */
[----:B------:R-:W0:Y:S01]  /*5480*/  LDC R12, c[0x0][0x618] ;  /* 0x00018600ff0c7b82 */ /* 0x000e220000000800 */
[----:B------:R-:W-:Y:S02]  /*5490*/  IMAD.MOV.U32 R13, RZ, RZ, 0x1 ;  /* 0x00000001ff0d7424 */ /* 0x000fe400078e00ff */
[----:B------:R-:W-:-:S04]  /*54a0*/  IMAD.X R9, RZ, RZ, ~R8, P1 ;  /* 0x000000ffff097224 */ /* 0x000fc800008e0e08 */
[-C--:B-1----:R-:W-:Y:S01]  /*54b0*/  IMAD R10, R9, R18.reuse, RZ ;  /* 0x00000012090a7224 */ /* 0x082fe200078e02ff */
[----:B------:R-:W1:Y:S01]  /*54c0*/  LDC R24, c[0x0][0x608] ;  /* 0x00018200ff187b82 */ /* 0x000e620000000800 */
[----:B------:R-:W-:-:S04]  /*54d0*/  IMAD.WIDE.U32 R8, R11, R18, R4 ;  /* 0x000000120b087225 */ /* 0x000fc800078e0004 */
[----:B------:R-:W-:Y:S01]  /*54e0*/  IMAD R11, R11, R19, R10 ;  /* 0x000000130b0b7224 */ /* 0x000fe200078e020a */
[----:B------:R-:W-:Y:S02]  /*54f0*/  I2FP.F32.U32 R10, R22 ;  /* 0x00000016000a7245 */ /* 0x000fe40000201000 */
[----:B------:R-:W3:Y:S01]  /*5500*/  LDC R26, c[0x0][0x658] ;  /* 0x00019600ff1a7b82 */ /* 0x000ee20000000800 */
[----:B------:R-:W-:Y:S01]  /*5510*/  IMAD.IADD R9, R9, 0x1, R11 ;  /* 0x0000000109097824 */ /* 0x000fe200078e020b */
[----:B--2---:R-:W-:Y:S01]  /*5520*/  ISETP.NE.U32.AND P1, PT, R28, RZ, PT ;  /* 0x000000ff1c00720c */ /* 0x004fe20003f25070 */
[----:B------:R-:W-:Y:S01]  /*5530*/  FMUL R10, R10, UR6 ;  /* 0x000000060a0a7c20 */ /* 0x000fe20008400000 */
[----:B------:R-:W-:Y:S02]  /*5540*/  IMAD.MOV.U32 R11, RZ, RZ, -0x1 ;  /* 0xffffffffff0b7424 */ /* 0x000fe400078e00ff */
[----:B------:R-:W-:Y:S01]  /*5550*/  ISETP.NE.AND.EX P1, PT, R29, RZ, PT, P1 ;  /* 0x000000ff1d00720c */ /* 0x000fe20003f25310 */
[----:B------:R2:W4:Y:S01]  /*5560*/  F2I.U32.TRUNC.NTZ R17, R10 ;  /* 0x0000000a00117305 */ /* 0x000522000020f000 */
[----:B------:R-:W2:Y:S01]  /*5570*/  LDC R19, c[0x0][0x148] ;  /* 0x00005200ff137b82 */ /* 0x000ea20000000800 */
[----:B0-----:R-:W-:-:S02]  /*5580*/  SHF.R.U64 R16, R8, R12, R9 ;  /* 0x0000000c08107219 */ /* 0x001fc40000001209 */
[----:B------:R-:W-:-:S05]  /*5590*/  SHF.R.U32.HI R9, RZ, R12, R9 ;  /* 0x0000000cff097219 */ /* 0x000fca0000011609 */
[----:B------:R-:W0:Y:S01]  /*55a0*/  LDC R20, c[0x0][0x600] ;  /* 0x00018000ff147b82 */ /* 0x000e220000000800 */
[-CC-:B-1----:R-:W-:Y:S02]  /*55b0*/  SHF.R.U64 R14, R16, R24.reuse, R9.reuse ;  /* 0x00000018100e7219 */ /* 0x182fe40000001209 */
[----:B------:R-:W-:-:S05]  /*55c0*/  SHF.R.U32.HI R9, RZ, R24, R9 ;  /* 0x00000018ff097219 */ /* 0x000fca0000011609 */
[----:B------:R-:W1:Y:S01]  /*55d0*/  LDC R25, c[0x0][0x648] ;  /* 0x00019200ff197b82 */ /* 0x000e620000000800 */
[-CC-:B---3--:R-:W-:Y:S02]  /*55e0*/  SHF.R.U64 R18, R14, R26.reuse, R9.reuse ;  /* 0x0000001a0e127219 */ /* 0x188fe40000001209 */
[-C--:B------:R-:W-:Y:S02]  /*55f0*/  SHF.L.U32 R11, R11, R26.reuse, RZ ;  /* 0x0000001a0b0b7219 */ /* 0x080fe400000006ff */
[-C--:B------:R-:W-:Y:S01]  /*5600*/  SHF.R.U32.HI R9, RZ, R26.reuse, R9 ;  /* 0x0000001aff097219 */ /* 0x080fe20000011609 */
[----:B------:R-:W-:Y:S01]  /*5610*/  IMAD.MOV.U32 R8, RZ, RZ, R18 ;  /* 0x000000ffff087224 */ /* 0x000fe200078e0012 */
[----:B------:R-:W-:Y:S01]  /*5620*/  SHF.L.U32 R24, R13, R26, RZ ;  /* 0x0000001a0d187219 */ /* 0x000fe200000006ff */
[----:B------:R-:W3:Y:S01]  /*5630*/  LDC R27, c[0x0][0x638] ;  /* 0x00018e00ff1b7b82 */ /* 0x000ee20000000800 */
[----:B------:R-:W-:-:S07]  /*5640*/  LOP3.LUT R23, RZ, R11, RZ, 0x33, !PT ;  /* 0x0000000bff177212 */ /* 0x000fce00078e33ff */
[----:B------:R-:W0:Y:S01]  /*5650*/  LDC R30, c[0x0][0x610] ;  /* 0x00018400ff1e7b82 */ /* 0x000e220000000800 */
[----:B----4-:R-:W-:Y:S05]  /*5660*/  @!P1 BRA `(.L_x_107) ;  /* 0x0000000000289947 */ /* 0x010fea0003800000 */
[----:B------:R-:W4:Y:S02]  /*5670*/  LDC R13, c[0x0][0x64c] ;  /* 0x00019300ff0d7b82 */ /* 0x000f240000000800 */
[----:B----4-:R-:W-:-:S05]  /*5680*/  IADD3 R13, P1, R18, R13, RZ ;  /* 0x0000000d120d7210 */ /* 0x010fca0007f3e0ff */
[----:B------:R-:W-:-:S04]  /*5690*/  IMAD.X R15, RZ, RZ, R9, P1 ;  /* 0x000000ffff0f7224 */ /* 0x000fc800008e0609 */
[----:B------:R-:W-:-:S04]  /*56a0*/  IMAD.WIDE.U32 R8, R15, R28, RZ ;  /* 0x0000001c0f087225 */ /* 0x000fc800078e00ff */
[----:B--2---:R-:W-:-:S04]  /*56b0*/  IMAD.WIDE.U32 R10, P1, R13, R29, R8 ;  /* 0x0000001d0d0a7225 */ /* 0x004fc80007820008 */
[----:B------:R-:W-:-:S04]  /*56c0*/  IMAD.WIDE.U32 R8, R13, R28, RZ ;  /* 0x0000001c0d087225 */ /* 0x000fc800078e00ff */
[----:B------:R-:W-:Y:S01]  /*56d0*/  IMAD.X R13, RZ, RZ, RZ, P1 ;  /* 0x000000ffff0d7224 */ /* 0x000fe200008e06ff */
[----:B------:R-:W-:Y:S01]  /*56e0*/  IADD3 RZ, P1, R9, R10, RZ ;  /* 0x0000000a09ff7210 */ /* 0x000fe20007f3e0ff */
[----:B------:R-:W-:-:S04]  /*56f0*/  IMAD.MOV.U32 R12, RZ, RZ, R11 ;  /* 0x000000ffff0c7224 */ /* 0x000fc800078e000b */
[----:B------:R-:W-:-:S08]  /*5700*/  IMAD.WIDE.U32.X R8, R15, R29, R12, P1 ;  /* 0x0000001d0f087225 */ /* 0x000fd000008e040c */
.L_x_107:
[----:B-1----:R-:W-:Y:S01]  /*5710*/  SHF.R.U64 R8, R8, R25, R9 ;  /* 0x0000001908087219 */ /* 0x002fe20000001209 */
[----:B0-----:R-:W-:Y:S01]  /*5720*/  VIADD R13, R20, 0xffffffff ;  /* 0xffffffff140d7836 */ /* 0x001fe20000000000 */
[----:B------:R-:W-:Y:S01]  /*5730*/  LOP3.LUT R11, R14, R23, RZ, 0xc0, !PT ;  /* 0x000000170e0b7212 */ /* 0x000fe200078ec0ff */
[----:B------:R-:W-:Y:S02]  /*5740*/  IMAD.MOV R17, RZ, RZ, -R17 ;  /* 0x000000ffff117224 */ /* 0x000fe400078e0a11 */
[----:B------:R-:W-:Y:S02]  /*5750*/  IMAD.MOV R9, RZ, RZ, -R8 ;  /* 0x000000ffff097224 */ /* 0x000fe400078e0a08 */
[----:B------:R-:W-:Y:S01]  /*5760*/  IMAD R24, R24, R8, R11 ;  /* 0x0000000818187224 */ /* 0x000fe200078e020b */
[----:B------:R-:W-:Y:S01]  /*5770*/  LOP3.LUT R11, R16, R13, RZ, 0xc0, !PT ;  /* 0x0000000d100b7212 */ /* 0x000fe200078ec0ff */
[----:B--2---:R-:W-:Y:S02]  /*5780*/  @P4 IMAD R21, R19, R17, R22 ;  /* 0x0000001113154224 */ /* 0x004fe400078e0216 */
[----:B---3--:R-:W-:-:S02]  /*5790*/  IMAD R8, R9, R27, R18 ;  /* 0x0000001b09087224 */ /* 0x008fc400078e0212 */
[----:B------:R-:W-:Y:S02]  /*57a0*/  IMAD R24, R24, R30, R21 ;  /* 0x0000001e18187224 */ /* 0x000fe400078e0215 */
[----:B------:R-:W-:Y:S02]  /*57b0*/  IMAD R9, R8, R20, R11 ;  /* 0x0000001408097224 */ /* 0x000fe400078e020b */
[----:B------:R-:W-:-:S03]  /*57c0*/  IMAD.MOV.U32 R10, RZ, RZ, 0x1 ;  /* 0x00000001ff0a7424 */ /* 0x000fc600078e00ff */
[----:B------:R-:W-:Y:S02]  /*57d0*/  SEL R12, R9, R24, !P4 ;  /* 0x00000018090c7207 */ /* 0x000fe40006000000 */
[----:B------:R-:W-:Y:S02]  /*57e0*/  PRMT R8, R10, 0x7610, R8 ;  /* 0x000076100a087816 */ /* 0x000fe40000000008 */
[----:B------:R-:W-:-:S07]  /*57f0*/  SEL R24, R24, R9, !P4 ;  /* 0x0000000918187207 */ /* 0x000fce0006000000 */
.L_x_105:
[----:B------:R-:W-:Y:S01]  /*5800*/  LOP3.LUT P1, RZ, R8, 0xff, RZ, 0xc0, !PT ;  /* 0x000000ff08ff7812 */ /* 0x000fe2000782c0ff */
[----:B---3--:R-:W-:-:S12]  /*5810*/  IMAD.MOV.U32 R11, RZ, RZ, R24 ;  /* 0x000000ffff0b7224 */ /* 0x008fd800078e0018 */
[----:B------:R-:W-:Y:S05]  /*5820*/  @P1 BRA `(.L_x_108) ;  /* 0xffffffbc00581947 */ /* 0x000fea000383ffff */
[----:B------:R-:W-:Y:S05]  /*5830*/  EXIT ;  /* 0x000000000000794d */ /* 0x000fea0003800000 */
.L_x_8:
[----:B0-----:R-:W-:Y:S01]  /*5840*/  ULDC.64 UR4, c[0x0][0x650] ;  /* 0x0001940000047ab9 */ /* 0x001fe20000000a00 */
        /* <DEDUP_REMOVED lines=25> */
.L_x_110:
[----:B------:R-:W0:Y:S01]  /*59e0*/  LDC.64 R28, c[0x0][0x640] ;  /* 0x00019000ff1c7b82 */ /* 0x000e220000000a00 */
[-CC-:B------:R-:W-:Y:S01]  /*59f0*/  SHF.R.U64 R21, R14, R6.reuse, R15.reuse ;  /* 0x000000060e157219 */ /* 0x180fe2000000120f */
[----:B------:R-:W-:Y:S01]  /*5a00*/  IMAD.MOV.U32 R26, RZ, RZ, 0x1 ;  /* 0x00000001ff1a7424 */ /* 0x000fe200078e00ff */
[----:B------:R-:W-:Y:S02]  /*5a10*/  SHF.R.U32.HI R6, RZ, R6, R15 ;  /* 0x00000006ff067219 */ /* 0x000fe4000001160f */
[----:B------:R-:W-:-:S03]  /*5a20*/  IADD3 R13, P0, RZ, -R21, RZ ;  /* 0x80000015ff0d7210 */ /* 0x000fc60007f1e0ff */
[----:B------:R-:W1:Y:S02]  /*5a30*/  LDC R12, c[0x0][0x618] ;  /* 0x00018600ff0c7b82 */ /* 0x000e640000000800 */
[----:B------:R-:W-:-:S04]  /*5a40*/  IMAD.X R11, RZ, RZ, ~R6, P0 ;  /* 0x000000ffff0b7224 */ /* 0x000fc800000e0e06 */
[-C--:B------:R-:W-:Y:S02]  /*5a50*/  IMAD R6, R11, R22.reuse, RZ ;  /* 0x000000160b067224 */ /* 0x080fe400078e02ff */
[----:B------:R-:W2:Y:S01]  /*5a60*/  LDC R14, c[0x0][0x608] ;  /* 0x00018200ff0e7b82 */ /* 0x000ea20000000800 */
[----:B------:R-:W-:-:S04]  /*5a70*/  IMAD.WIDE.U32 R10, R13, R22, R4 ;  /* 0x000000160d0a7225 */ /* 0x000fc800078e0004 */
[----:B------:R-:W-:-:S03]  /*5a80*/  IMAD R13, R13, R23, R6 ;  /* 0x000000170d0d7224 */ /* 0x000fc600078e0206 */
[----:B------:R-:W3:Y:S01]  /*5a90*/  LDC R27, c[0x0][0x658] ;  /* 0x00019600ff1b7b82 */ /* 0x000ee20000000800 */
[----:B------:R-:W-:Y:S01]  /*5aa0*/  IMAD.IADD R11, R11, 0x1, R13 ;  /* 0x000000010b0b7824 */ /* 0x000fe200078e020d */
[----:B0-----:R-:W-:-:S04]  /*5ab0*/  ISETP.NE.U32.AND P0, PT, R28, RZ, PT ;  /* 0x000000ff1c00720c */ /* 0x001fc80003f05070 */
[----:B------:R-:W-:Y:S02]  /*5ac0*/  ISETP.NE.AND.EX P0, PT, R29, RZ, PT, P0 ;  /* 0x000000ff1d00720c */ /* 0x000fe40003f05300 */
[----:B------:R-:W0:Y:S01]  /*5ad0*/  LDC R18, c[0x0][0x600] ;  /* 0x00018000ff127b82 */ /* 0x000e220000000800 */
[-CC-:B-1----:R-:W-:Y:S01]  /*5ae0*/  SHF.R.U64 R16, R10, R12.reuse, R11.reuse ;  /* 0x0000000c0a107219 */ /* 0x182fe2000000120b */
[----:B------:R-:W-:Y:S01]  /*5af0*/  IMAD.MOV.U32 R10, RZ, RZ, -0x1 ;  /* 0xffffffffff0a7424 */ /* 0x000fe200078e00ff */
[----:B------:R-:W-:-:S05]  /*5b00*/  SHF.R.U32.HI R11, RZ, R12, R11 ;  /* 0x0000000cff0b7219 */ /* 0x000fca000001160b */
[----:B------:R-:W1:Y:S01]  /*5b10*/  LDC R22, c[0x0][0x648] ;  /* 0x00019200ff167b82 */ /* 0x000e620000000800 */
[-CC-:B--2---:R-:W-:Y:S02]  /*5b20*/  SHF.R.U64 R23, R16, R14.reuse, R11.reuse ;  /* 0x0000000e10177219 */ /* 0x184fe4000000120b */
[----:B------:R-:W-:-:S05]  /*5b30*/  SHF.R.U32.HI R6, RZ, R14, R11 ;  /* 0x0000000eff067219 */ /* 0x000fca000001160b */
[----:B------:R-:W2:Y:S01]  /*5b40*/  LDC R24, c[0x0][0x638] ;  /* 0x00018e00ff187b82 */ /* 0x000ea20000000800 */
[-C--:B---3--:R-:W-:Y:S02]  /*5b50*/  SHF.L.U32 R10, R10, R27.reuse, RZ ;  /* 0x0000001b0a0a7219 */ /* 0x088fe400000006ff */
[-CC-:B------:R-:W-:Y:S02]  /*5b60*/  SHF.R.U64 R25, R23, R27.reuse, R6.reuse ;  /* 0x0000001b17197219 */ /* 0x180fe40000001206 */
[----:B------:R-:W-:Y:S02]  /*5b70*/  LOP3.LUT R30, RZ, R10, RZ, 0x33, !PT ;  /* 0x0000000aff1e7212 */ /* 0x000fe400078e33ff */
[----:B------:R-:W-:Y:S01]  /*5b80*/  SHF.R.U32.HI R11, RZ, R27, R6 ;  /* 0x0000001bff0b7219 */ /* 0x000fe20000011606 */
[----:B------:R-:W3:Y:S01]  /*5b90*/  LDC R31, c[0x0][0x610] ;  /* 0x00018400ff1f7b82 */ /* 0x000ee20000000800 */
[----:B------:R-:W-:Y:S01]  /*5ba0*/  IMAD.MOV.U32 R10, RZ, RZ, R25 ;  /* 0x000000ffff0a7224 */ /* 0x000fe200078e0019 */
[----:B------:R-:W-:Y:S06]  /*5bb0*/  @!P0 BRA `(.L_x_111) ;  /* 0x0000000000288947 */ /* 0x000fec0003800000 */
        /* <DEDUP_REMOVED lines=10> */
.L_x_111:
[----:B-1----:R-:W-:Y:S01]  /*5c60*/  SHF.R.U64 R9, R10, R22, R11 ;  /* 0x000000160a097219 */ /* 0x002fe2000000120b */
[----:B0-----:R-:W-:Y:S01]  /*5c70*/  VIADD R11, R18, 0xffffffff ;  /* 0xffffffff120b7836 */ /* 0x001fe20000000000 */
[----:B------:R-:W-:Y:S01]  /*5c80*/  SHF.L.U32 R26, R26, R27, RZ ;  /* 0x0000001b1a1a7219 */ /* 0x000fe200000006ff */
[----:B------:R-:W-:Y:S01]  /*5c90*/  @P4 IMAD R7, R19, R20, R8 ;  /* 0x0000001413074224 */ /* 0x000fe200078e0208 */
[----:B------:R-:W-:Y:S01]  /*5ca0*/  LOP3.LUT R6, R23, R30, RZ, 0xc0, !PT ;  /* 0x0000001e17067212 */ /* 0x000fe200078ec0ff */
[----:B------:R-:W-:Y:S02]  /*5cb0*/  IMAD.MOV R10, RZ, RZ, -R9 ;  /* 0x000000ffff0a7224 */ /* 0x000fe400078e0a09 */
[----:B------:R-:W-:Y:S02]  /*5cc0*/  IMAD.MOV.U32 R17, RZ, RZ, R21 ;  /* 0x000000ffff117224 */ /* 0x000fe400078e0015 */
[----:B------:R-:W-:Y:S01]  /*5cd0*/  IMAD R8, R26, R9, R6 ;  /* 0x000000091a087224 */ /* 0x000fe200078e0206 */
[----:B------:R-:W-:Y:S01]  /*5ce0*/  LOP3.LUT R9, R16, R11, RZ, 0xc0, !PT ;  /* 0x0000000b10097212 */ /* 0x000fe200078ec0ff */
[----:B--2---:R-:W-:-:S02]  /*5cf0*/  IMAD R6, R10, R24, R25 ;  /* 0x000000180a067224 */ /* 0x004fc400078e0219 */
[----:B---3--:R-:W-:Y:S02]  /*5d00*/  IMAD R7, R8, R31, R7 ;  /* 0x0000001f08077224 */ /* 0x008fe400078e0207 */
[----:B------:R-:W-:Y:S02]  /*5d10*/  IMAD R14, R6, R18, R9 ;  /* 0x00000012060e7224 */ /* 0x000fe400078e0209 */
[----:B------:R-:W-:-:S03]  /*5d20*/  IMAD.MOV.U32 R8, RZ, RZ, 0x1 ;  /* 0x00000001ff087424 */ /* 0x000fc600078e00ff */
[----:B------:R-:W-:Y:S02]  /*5d30*/  SEL R18, R14, R7, !P4 ;  /* 0x000000070e127207 */ /* 0x000fe40006000000 */
[----:B------:R-:W-:Y:S02]  /*5d40*/  PRMT R6, R8, 0x7610, R6 ;  /* 0x0000761008067816 */ /* 0x000fe40000000006 */
[----:B------:R-:W-:-:S07]  /*5d50*/  SEL R14, R7, R14, !P4 ;  /* 0x0000000e070e7207 */ /* 0x000fce0006000000 */
.L_x_109:
[----:B------:R-:W-:-:S08]  /*5d60*/  NOP ;  /* 0x0000000000007918 */ /* 0x000fd00000000000 */
[----:B------:R-:W0:-:S00]  /*5d70*/  USETMAXREG.DEALLOC.CTAPOOL 0x28 ;  /* 0x00000028000079c8 */ /* 0x000e0000080e0500 */
[----:B0-----:R-:W-:-:S13]  /*5d80*/  ISETP.NE.AND P0, PT, R3, RZ, PT ;  /* 0x000000ff0300720c */ /* 0x001fda0003f05270 */
[----:B------:R-:W-:Y:S05]  /*5d90*/  @P0 EXIT ;  /* 0x000000000000094d */ /* 0x000fea0003800000 */
[----:B------:R-:W-:Y:S01]  /*5da0*/  LOP3.LUT P0, RZ, R6, 0xff, RZ, 0xc0, !PT ;  /* 0x000000ff06ff7812 */ /* 0x000fe2000780c0ff */
[----:B------:R-:W-:Y:S02]  /*5db0*/  IMAD.MOV.U32 R3, RZ, RZ, 0x1 ;  /* 0x00000001ff037424 */ /* 0x000fe400078e00ff */
[----:B------:R-:W-:-:S10]  /*5dc0*/  IMAD.MOV.U32 R13, RZ, RZ, RZ ;  /* 0x000000ffff0d7224 */ /* 0x000fd400078e00ff */
[----:B------:R-:W-:Y:S05]  /*5dd0*/  @!P0 BRA `(.L_x_112) ;  /* 0x0000000c003c8947 */ /* 0x000fea0003800000 */
[----:B------:R-:W0:Y:S01]  /*5de0*/  LDC R3, c[0x0][0x28c] ;  /* 0x0000a300ff037b82 */ /* 0x000e220000000800 */
[----:B------:R-:W-:Y:S01]  /*5df0*/  ULDC UR5, c[0x0][0x658] ;  /* 0x0001960000057ab9 */ /* 0x000fe20000000800 */
[----:B------:R-:W-:Y:S01]  /*5e00*/  UMOV UR7, 0xffffffff ;  /* 0xffffffff00077882 */ /* 0x000fe20000000000 */
[----:B------:R-:W-:Y:S01]  /*5e10*/  ULDC UR6, c[0x0][0xc] ;  /* 0x0000030000067ab9 */ /* 0x000fe20000000800 */
[----:B------:R-:W-:Y:S01]  /*5e20*/  USHF.L.U32 UR8, UR7, UR5, URZ ;  /* 0x0000000507087299 */ /* 0x000fe2000800063f */
[----:B------:R-:W-:Y:S01]  /*5e30*/  BSSY B0, `(.L_x_112) ;  /* 0x00000c9000007945 */ /* 0x000fe20003800000 */
[----:B------:R-:W-:Y:S01]  /*5e40*/  UMOV UR9, 0x1 ;  /* 0x0000000100097882 */ /* 0x000fe20000000000 */
[----:B------:R-:W-:Y:S01]  /*5e50*/  ULDC UR7, c[0x0][0x10] ;  /* 0x0000040000077ab9 */ /* 0x000fe20000000800 */
[----:B------:R-:W1:Y:S01]  /*5e60*/  S2UR UR10, SR_CgaCtaId ;  /* 0x00000000000a79c3 */ /* 0x000e620000008800 */
[----:B------:R-:W-:Y:S01]  /*5e70*/  UIMAD.WIDE.U32 UR6, UR6, UR7, URZ ;  /* 0x00000007060672a5 */ /* 0x000fe2000f8e003f */
[----:B------:R-:W-:Y:S01]  /*5e80*/  IMAD.MOV.U32 R16, RZ, RZ, 0x1 ;  /* 0x00000001ff107424 */ /* 0x000fe200078e00ff */
[----:B------:R-:W-:Y:S01]  /*5e90*/  USHF.L.U32 UR18, UR9, UR5, URZ ;  /* 0x0000000509127299 */ /* 0x000fe2000800063f */
[----:B------:R-:W-:Y:S01]  /*5ea0*/  LOP3.LUT R15, R2, 0x2, RZ, 0xfc, !PT ;  /* 0x00000002020f7812 */ /* 0x000fe200078efcff */
[----:B------:R-:W-:Y:S01]  /*5eb0*/  IMAD.MOV.U32 R13, RZ, RZ, RZ ;  /* 0x000000ffff0d7224 */ /* 0x000fe200078e00ff */
[----:B------:R-:W-:Y:S01]  /*5ec0*/  ULDC UR5, c[0x0][0x14] ;  /* 0x0000050000057ab9 */ /* 0x000fe20000000800 */
[----:B------:R-:W-:Y:S01]  /*5ed0*/  ULDC UR4, c[0x0][0x600] ;  /* 0x0001800000047ab9 */ /* 0x000fe20000000800 */
[----:B------:R-:W-:-:S02]  /*5ee0*/  UIMAD.WIDE.U32 UR22, UR6, UR5, URZ ;  /* 0x00000005061672a5 */ /* 0x000fc4000f8e003f */
[----:B------:R-:W-:Y:S02]  /*5ef0*/  UIMAD UR13, UR7, UR5, URZ ;  /* 0x00000005070d72a4 */ /* 0x000fe4000f8e023f */
[----:B------:R-:W-:Y:S02]  /*5f00*/  UIADD3 UR4, UR4, -0x1, URZ ;  /* 0xffffffff04047890 */ /* 0x000fe4000fffe03f */
[----:B------:R-:W-:Y:S01]  /*5f10*/  ULOP3.LUT UR17, URZ, UR8, URZ, 0x33, !UPT ;  /* 0x000000083f117292 */ /* 0x000fe2000f8e333f */
[----:B0-----:R-:W-:Y:S01]  /*5f20*/  VIADD R3, R3, 0x1f ;  /* 0x0000001f03037836 */ /* 0x001fe20000000000 */
[----:B------:R-:W-:Y:S01]  /*5f30*/  UIADD3 UR13, UR23, UR13, URZ ;  /* 0x0000000d170d7290 */ /* 0x000fe2000fffe03f */
[----:B------:R-:W-:-:S03]  /*5f40*/  ULDC.64 UR24, c[0x0][0x198] ;  /* 0x0000660000187ab9 */ /* 0x000fc60000000a00 */
[----:B------:R-:W-:Y:S01]  /*5f50*/  SHF.R.S32.HI R6, RZ, 0x1f, R3 ;  /* 0x0000001fff067819 */ /* 0x000fe20000011403 */
[----:B-1----:R-:W-:-:S03]  /*5f60*/  IMAD.U32 R11, RZ, RZ, UR10 ;  /* 0x0000000aff0b7e24 */ /* 0x002fc6000f8e00ff */
[----:B------:R-:W-:Y:S01]  /*5f70*/  LEA.HI R6, R6, R3, RZ, 0x5 ;  /* 0x0000000306067211 */ /* 0x000fe200078f28ff */
[----:B------:R-:W-:-:S03]  /*5f80*/  IMAD.MOV.U32 R3, RZ, RZ, 0x1 ;  /* 0x00000001ff037424 */ /* 0x000fc600078e00ff */
[----:B------:R-:W-:-:S05]  /*5f90*/  SHF.R.S32.HI R10, RZ, 0x5, R6 ;  /* 0x00000005ff0a7819 */ /* 0x000fca0000011406 */
[----:B------:R-:W-:-:S07]  /*5fa0*/  VIADD R12, R10, 0x1 ;  /* 0x000000010a0c7836 */ /* 0x000fce0000000000 */
.L_x_123:
[----:B------:R-:W-:-:S03]  /*5fb0*/  UMOV UR5, 0xffffffff ;  /* 0xffffffff00057882 */ /* 0x000fc60000000000 */
[----:B0-----:R-:W-:Y:S05]  /*5fc0*/  BRA.DIV UR5, `(.L_x_113) ;  /* 0x0000002205547947 */ /* 0x001fea000b800000 */
[----:B------:R-:W-:-:S13]  /*5fd0*/  ELECT P0, URZ, PT ;  /* 0x00000000003f782f */ /* 0x000fda0003800000 */
.L_x_167:
[----:B------:R-:W0:Y:S01]  /*5fe0*/  LDC R6, c[0x0][0x28c] ;  /* 0x0000a300ff067b82 */ /* 0x000e220000000800 */
[----:B------:R-:W-:Y:S01]  /*5ff0*/  BSSY B1, `(.L_x_114) ;  /* 0x000003a000017945 */ /* 0x000fe20003800000 */
[----:B0-----:R-:W-:-:S13]  /*6000*/  ISETP.LT.OR P0, PT, R6, 0x1, !P0 ;  /* 0x000000010600780c */ /* 0x001fda0004701670 */
[----:B------:R-:W-:Y:S05]  /*6010*/  @P0 BRA `(.L_x_115) ;  /* 0x0000000000dc0947 */ /* 0x000fea0003800000 */
[----:B------:R-:W-:Y:S02]  /*6020*/  IMAD R14, R14, 0x8, R11 ;  /* 0x000000080e0e7824 */ /* 0x000fe400078e020b */
[----:B------:R-:W-:Y:S02]  /*6030*/  IMAD.SHL.U32 R18, R18, 0x40, RZ ;  /* 0x0000004012127824 */ /* 0x000fe400078e00ff */
[----:B------:R-:W-:Y:S02]  /*6040*/  IMAD.MOV.U32 R22, RZ, RZ, RZ ;  /* 0x000000ffff167224 */ /* 0x000fe400078e00ff */
[----:B------:R-:W-:Y:S02]  /*6050*/  IMAD.MOV.U32 R6, RZ, RZ, R12 ;  /* 0x000000ffff067224 */ /* 0x000fe400078e000c */
[----:B------:R-:W-:Y:S02]  /*6060*/  IMAD.MOV.U32 R7, RZ, RZ, R3 ;  /* 0x000000ffff077224 */ /* 0x000fe400078e0003 */
[----:B------:R-:W-:-:S02]  /*6070*/  IMAD.MOV.U32 R8, RZ, RZ, R13 ;  /* 0x000000ffff087224 */ /* 0x000fc400078e000d */
[----:B------:R-:W-:-:S07]  /*6080*/  IMAD.SHL.U32 R19, R14, 0x10, RZ ;  /* 0x000000100e137824 */ /* 0x000fce00078e00ff */
.L_x_118:
[----:B------:R-:W0:Y:S01]  /*6090*/  S2UR UR5, SR_CgaCtaId ;  /* 0x00000000000579c3 */ /* 0x000e220000008800 */
[----:B------:R-:W-:Y:S02]  /*60a0*/  MOV R14, 0x400 ;  /* 0x00000400000e7802 */ /* 0x000fe40000000f00 */
[----:B------:R-:W-:Y:S02]  /*60b0*/  SHF.L.U32 R9, R7, 0x1f, RZ ;  /* 0x0000001f07097819 */ /* 0x000fe400000006ff */
[----:B------:R-:W-:Y:S01]  /*60c0*/  LOP3.LUT P1, RZ, R0, 0x7f, RZ, 0xc0, !PT ;  /* 0x0000007f00ff7812 */ /* 0x000fe2000782c0ff */
[----:B0-----:R-:W-:-:S05]  /*60d0*/  IMAD.U32 R11, RZ, RZ, UR5 ;  /* 0x00000005ff0b7e24 */ /* 0x001fca000f8e00ff */
[----:B------:R-:W-:-:S07]  /*60e0*/  LEA R21, R11, R14, 0x18 ;  /* 0x0000000e0b157211 */ /* 0x000fce00078ec0ff */
[----:B------:R-:W0:Y:S01]  /*60f0*/  @!P1 LDC R14, c[0x0][0x500] ;  /* 0x00014000ff0e9b82 */ /* 0x000e220000000800 */
[----:B------:R-:W-:-:S04]  /*6100*/  IMAD R20, R8, 0x8, R21 ;  /* 0x0000000808147824 */ /* 0x000fc800078e0215 */
[----:B------:R-:W1:Y:S02]  /*6110*/  SYNCS.PHASECHK.TRANS64.TRYWAIT P0, [R20+URZ+0x128], R9 ;  /* 0x00012809140075a7 */ /* 0x000e64000800017f */
[----:B-1----:R-:W-:Y:S05]  /*6120*/  @!P0 BRA `(.L_x_116) ;  /* 0x00000020001c8947 */ /* 0x002fea0003800000 */
.L_x_168:
[----:B-1----:R-:W-:Y:S01]  /*6130*/  PRMT R9, R15, 0x9910, RZ ;  /* 0x000099100f097816 */ /* 0x002fe200000000ff */
[----:B0-----:R0:W-:Y:S03]  /*6140*/  @!P1 SYNCS.ARRIVE.TRANS64 RZ, [R20+URZ], R14 ;  /* 0x0000000e14ff99a7 */ /* 0x0011e6000800003f */
[----:B------:R-:W-:-:S13]  /*6150*/  ISETP.NE.AND P0, PT, R9, 0x2, PT ;  /* 0x000000020900780c */ /* 0x000fda0003f05270 */
[----:B0-----:R-:W-:Y:S05]  /*6160*/  @P0 BRA `(.L_x_117) ;  /* 0x0000000000040947 */ /* 0x001fea0003800000 */
[----:B------:R-:W-:Y:S01]  /*6170*/  BPT.TRAP 0x1 ;  /* 0x000000040000795c */ /* 0x000fe20000300000 */
.L_x_117:
[----:B------:R-:W-:Y:S01]  /*6180*/  IMAD R9, R8, 0x8, R11 ;  /* 0x0000000808097824 */ /* 0x000fe200078e020b */
[----:B------:R-:W-:Y:S01]  /*6190*/  R2UR UR9, R20 ;  /* 0x00000000140972ca */ /* 0x000fe200000e0000 */
[----:B------:R-:W-:Y:S01]  /*61a0*/  VIADD R6, R6, 0xffffffff ;  /* 0xffffffff06067836 */ /* 0x000fe20000000000 */
[----:B------:R-:W-:Y:S01]  /*61b0*/  UIADD3 UR6, UP0, UR24, 0xf0, URZ ;  /* 0x000000f018067890 */ /* 0x000fe2000ff1e03f */
[--C-:B------:R-:W-:Y:S01]  /*61c0*/  IMAD.U32 R9, R9, 0x200, R21.reuse ;  /* 0x0000020009097824 */ /* 0x100fe200078e0015 */
[----:B------:R-:W-:Y:S01]  /*61d0*/  R2UR UR11, R19 ;  /* 0x00000000130b72ca */ /* 0x000fe200000e0000 */
[----:B------:R-:W-:Y:S01]  /*61e0*/  IMAD R21, R8, 0x800, R21 ;  /* 0x0000080008157824 */ /* 0x000fe200078e0215 */
[----:B------:R-:W-:Y:S01]  /*61f0*/  R2UR UR10, R22 ;  /* 0x00000000160a72ca */ /* 0x000fe200000e0000 */
[----:B------:R-:W-:Y:S01]  /*6200*/  UIADD3 UR26, UP1, UR24, 0x1f0, URZ ;  /* 0x000001f0181a7890 */ /* 0x000fe2000ff3e03f */
[----:B------:R-:W-:Y:S01]  /*6210*/  R2UR UR5, R9 ;  /* 0x00000000090572ca */ /* 0x000fe200000e0000 */
[----:B------:R-:W-:Y:S01]  /*6220*/  UIADD3.X UR7, URZ, UR25, URZ, UP0, !UPT ;  /* 0x000000193f077290 */ /* 0x000fe200087fe43f */
[----:B------:R-:W-:Y:S01]  /*6230*/  R2UR UR8, R21 ;  /* 0x00000000150872ca */ /* 0x000fe200000e0000 */
[----:B------:R-:W-:Y:S01]  /*6240*/  VIADD R8, R8, 0x1 ;  /* 0x0000000108087836 */ /* 0x000fe20000000000 */
[----:B------:R-:W-:Y:S01]  /*6250*/  R2UR UR12, R17 ;  /* 0x00000000110c72ca */ /* 0x000fe200000e0000 */
[----:B------:R-:W-:Y:S01]  /*6260*/  UIADD3.X UR27, URZ, UR25, URZ, UP1, !UPT ;  /* 0x000000193f1b7290 */ /* 0x000fe20008ffe43f */
[----:B------:R-:W-:Y:S01]  /*6270*/  R2UR UR19, R18 ;  /* 0x00000000121372ca */ /* 0x000fe200000e0000 */
[----:B------:R-:W-:Y:S01]  /*6280*/  UMOV UR20, 0xff0000 ;  /* 0x00ff000000147882 */ /* 0x000fe20000000000 */
[----:B------:R-:W-:Y:S01]  /*6290*/  ISETP.GT.AND P1, PT, R6, 0x1, PT ;  /* 0x000000010600780c */ /* 0x000fe20003f24270 */
[----:B------:R-:W-:Y:S01]  /*62a0*/  UMOV UR14, 0x0 ;  /* 0x00000000000e7882 */ /* 0x000fe20000000000 */
[----:B------:R-:W-:Y:S01]  /*62b0*/  UMOV UR15, 0x10000000 ;  /* 0x10000000000f7882 */ /* 0x000fe20000000000 */
[----:B------:R-:W-:Y:S01]  /*62c0*/  ISETP.NE.AND P0, PT, R8, 0x25, PT ;  /* 0x000000250800780c */ /* 0x000fe20003f05270 */
[----:B------:R-:W-:Y:S01]  /*62d0*/  VIADD R22, R22, 0x20 ;  /* 0x0000002016167836 */ /* 0x000fe20000000000 */
[----:B------:R-:W-:-:S02]  /*62e0*/  UIADD3 UR5, UR5, 0x300, URZ ;  /* 0x0000030005057890 */ /* 0x000fc4000fffe03f */
[----:B------:R-:W-:Y:S01]  /*62f0*/  UIADD3 UR16, UR8, 0x25300, URZ ;  /* 0x0002530008107890 */ /* 0x000fe2000fffe03f */
[----:B------:R-:W-:Y:S02]  /*6300*/  SEL R14, RZ, 0x1, P0 ;  /* 0x00000001ff0e7807 */ /* 0x000fe40000000000 */
[----:B------:R-:W-:Y:S02]  /*6310*/  SEL R8, R8, RZ, P0 ;  /* 0x000000ff08087207 */ /* 0x000fe40000000000 */
[----:B------:R-:W-:Y:S01]  /*6320*/  UMOV UR8, UR5 ;  /* 0x0000000500087c82 */ /* 0x000fe20008000000 */
[----:B------:R-:W-:Y:S01]  /*6330*/  LOP3.LUT R7, R7, R14, RZ, 0x3c, !PT ;  /* 0x0000000e07077212 */ /* 0x000fe200078e3cff */
[----:B------:R0:W-:Y:S02]  /*6340*/  UTMALDG.3D.MULTICAST [UR8], [UR6], UR20, desc[UR14] ;  /* 0x00000e08060073b4 */ /* 0x0001e40008011814 */
[----:B0-----:R-:W-:Y:S01]  /*6350*/  UMOV UR8, UR16 ;  /* 0x0000001000087c82 */ /* 0x001fe20008000000 */
[----:B------:R-:W-:-:S02]  /*6360*/  UMOV UR11, UR19 ;  /* 0x00000013000b7c82 */ /* 0x000fc40008000000 */
[----:B------:R0:W-:Y:S02]  /*6370*/  UTMALDG.3D [UR8], [UR26], desc[UR14] ;  /* 0x00000e081a0075b4 */ /* 0x0001e40008011000 */
[----:B0-----:R-:W-:Y:S05]  /*6380*/  @P1 BRA `(.L_x_118) ;  /* 0xfffffffc00401947 */ /* 0x001fea000383ffff */
.L_x_115:
[----:B------:R-:W-:Y:S05]  /*6390*/  BSYNC B1 ;  /* 0x0000000000017941 */ /* 0x000fea0003800000 */
.L_x_114:
[----:B------:R-:W-:Y:S01]  /*63a0*/  LOP3.LUT P1, RZ, R16, 0xff, RZ, 0xc0, !PT ;  /* 0x000000ff10ff7812 */ /* 0x000fe2000782c0ff */
[C---:B------:R-:W-:Y:S01]  /*63b0*/  IMAD.IADD R13, R10.reuse, 0x1, R13 ;  /* 0x000000010a0d7824 */ /* 0x040fe200078e020d */
[----:B------:R-:W-:Y:S01]  /*63c0*/  ULDC.64 UR6, c[0x0][0x650] ;  /* 0x0001940000067ab9 */ /* 0x000fe20000000a00 */
[C---:B------:R-:W-:Y:S01]  /*63d0*/  ISETP.GE.U32.AND P2, PT, R10.reuse, 0x25, PT ;  /* 0x000000250a00780c */ /* 0x040fe20003f46070 */
[----:B------:R-:W-:Y:S01]  /*63e0*/  BSSY B1, `(.L_x_119) ;  /* 0x000006b000017945 */ /* 0x000fe20003800000 */
[C---:B------:R-:W-:Y:S01]  /*63f0*/  IMAD.WIDE.U32 R6, R13.reuse, -0x45306eb3, RZ ;  /* 0xbacf914d0d067825 */ /* 0x040fe200078e00ff */
[C---:B------:R-:W-:Y:S02]  /*6400*/  ISETP.GT.U32.AND P0, PT, R13.reuse, 0x24, PT ;  /* 0x000000240d00780c */ /* 0x040fe40003f04070 */
[----:B------:R-:W-:Y:S01]  /*6410*/  PRMT R16, RZ, 0x7610, R16 ;  /* 0x00007610ff107816 */ /* 0x000fe20000000010 */
[----:B------:R-:W-:Y:S01]  /*6420*/  IMAD.IADD R9, R13, 0x1, -R7 ;  /* 0x000000010d097824 */ /* 0x000fe200078e0a07 */
[----:B------:R-:W-:Y:S01]  /*6430*/  ISETP.LT.U32.AND P0, PT, R10, 0x25, P0 ;  /* 0x000000250a00780c */ /* 0x000fe20000701070 */
[----:B------:R-:W-:-:S02]  /*6440*/  IMAD.MOV.U32 R14, RZ, RZ, -0x1 ;  /* 0xffffffffff0e7424 */ /* 0x000fc400078e00ff */
[----:B------:R-:W0:Y:S01]  /*6450*/  @P1 S2R R11, SR_CgaCtaId ;  /* 0x00000000000b1919 */ /* 0x000e220000008800 */
[----:B------:R-:W-:Y:S01]  /*6460*/  SEL R6, RZ, 0x1, !P0 ;  /* 0x00000001ff067807 */ /* 0x000fe20004000000 */
[----:B------:R-:W-:Y:S01]  /*6470*/  IMAD.MOV.U32 R18, RZ, RZ, -0x1 ;  /* 0xffffffffff127424 */ /* 0x000fe200078e00ff */
[----:B------:R-:W-:Y:S01]  /*6480*/  IADD3 R4, P0, R4, UR22, RZ ;  /* 0x0000001604047c10 */ /* 0x000fe2000ff1e0ff */
[----:B------:R-:W-:Y:S01]  /*6490*/  IMAD.MOV.U32 R17, RZ, RZ, -0x1 ;  /* 0xffffffffff117424 */ /* 0x000fe200078e00ff */
[----:B------:R-:W-:Y:S02]  /*64a0*/  @P1 MOV R8, 0x400 ;  /* 0x0000040000081802 */ /* 0x000fe40000000f00 */
[----:B------:R-:W-:Y:S02]  /*64b0*/  IADD3.X R5, R5, UR13, RZ, P0, !PT ;  /* 0x0000000d05057c10 */ /* 0x000fe400087fe4ff */
[----:B------:R-:W-:Y:S02]  /*64c0*/  ISETP.GE.U32.AND P0, PT, R4, UR6, PT ;  /* 0x0000000604007c0c */ /* 0x000fe4000bf06070 */
[----:B------:R-:W-:-:S02]  /*64d0*/  LEA.HI R9, R9, R7, RZ, 0x1f ;  /* 0x0000000709097211 */ /* 0x000fc400078ff8ff */
[----:B------:R-:W-:Y:S02]  /*64e0*/  ISETP.GE.U32.AND.EX P0, PT, R5, UR7, PT, P0 ;  /* 0x0000000705007c0c */ /* 0x000fe4000bf06100 */
[----:B------:R-:W-:Y:S02]  /*64f0*/  LOP3.LUT R3, R3, R6, RZ, 0x3c, !PT ;  /* 0x0000000603037212 */ /* 0x000fe400078e3cff */
[----:B------:R-:W-:-:S04]  /*6500*/  SHF.R.U32.HI R6, RZ, 0x5, R9 ;  /* 0x00000005ff067819 */ /* 0x000fc80000011609 */
[--C-:B------:R-:W-:Y:S01]  /*6510*/  @P2 LOP3.LUT R3, R3, 0x1, R6.reuse, 0x78, !PT ;  /* 0x0000000103032812 */ /* 0x100fe200078e7806 */
[----:B------:R-:W-:Y:S01]  /*6520*/  IMAD R13, R6, -0x25, R13 ;  /* 0xffffffdb060d7824 */ /* 0x000fe200078e020d */
[----:B------:R-:W-:Y:S02]  /*6530*/  PRMT R6, RZ, 0x7610, R6 ;  /* 0x00007610ff067816 */ /* 0x000fe40000000006 */
[----:B0-----:R-:W-:-:S04]  /*6540*/  @P1 LEA R8, R11, R8, 0x18 ;  /* 0x000000080b081211 */ /* 0x001fc800078ec0ff */
[----:B------:R0:W-:Y:S01]  /*6550*/  @P1 SYNCS.ARRIVE.TRANS64.A1T0 RZ, [R8+URZ+0x268], RZ ;  /* 0x000268ff08ff19a7 */ /* 0x0001e2000810003f */
[----:B------:R-:W-:Y:S05]  /*6560*/  @P0 BRA `(.L_x_120) ;  /* 0x0000000400480947 */ /* 0x000fea0003800000 */
[----:B------:R-:W1:Y:S01]  /*6570*/  S2R R18, SR_CTAID.X ;  /* 0x0000000000127919 */ /* 0x000e620000002500 */
[----:B------:R-:W-:Y:S01]  /*6580*/  ULDC.64 UR6, c[0x0][0x628] ;  /* 0x00018a0000067ab9 */ /* 0x000fe20000000a00 */
[----:B------:R-:W2:Y:S01]  /*6590*/  LDC R19, c[0x0][0x144] ;  /* 0x00005100ff137b82 */ /* 0x000ea20000000800 */
[----:B------:R-:W-:Y:S01]  /*65a0*/  ISETP.NE.U32.AND P0, PT, RZ, UR6, PT ;  /* 0x00000006ff007c0c */ /* 0x000fe2000bf05070 */
[----:B------:R-:W3:Y:S01]  /*65b0*/  S2R R14, SR_CTAID.Y ;  /* 0x00000000000e7919 */ /* 0x000ee20000002600 */
[----:B------:R-:W-:Y:S01]  /*65c0*/  ULDC UR8, c[0x0][0x630] ;  /* 0x00018c0000087ab9 */ /* 0x000fe20000000800 */
[----:B------:R-:W-:Y:S01]  /*65d0*/  ULDC UR9, c[0x0][0x150] ;  /* 0x0000540000097ab9 */ /* 0x000fe20000000800 */
[----:B------:R-:W-:Y:S01]  /*65e0*/  ISETP.NE.AND.EX P0, PT, RZ, UR7, PT, P0 ;  /* 0x00000007ff007c0c */ /* 0x000fe2000bf05300 */
[----:B------:R-:W-:Y:S02]  /*65f0*/  IMAD.MOV.U32 R6, RZ, RZ, R4 ;  /* 0x000000ffff067224 */ /* 0x000fe400078e0004 */
[----:B------:R-:W-:Y:S01]  /*6600*/  IMAD.MOV.U32 R7, RZ, RZ, R5 ;  /* 0x000000ffff077224 */ /* 0x000fe200078e0005 */
[----:B-1----:R-:W-:-:S09]  /*6610*/  I2FP.F32.U32 R20, R18 ;  /* 0x0000001200147245 */ /* 0x002fd20000201000 */
[----:B------:R-:W-:Y:S05]  /*6620*/  @!P0 BRA `(.L_x_121) ;  /* 0x0000000000288947 */ /* 0x000fea0003800000 */
[----:B------:R-:W-:Y:S02]  /*6630*/  ULDC UR5, c[0x0][0x634] ;  /* 0x00018d0000057ab9 */ /* 0x000fe40000000800 */
[----:B------:R-:W-:-:S05]  /*6640*/  IADD3 R7, P0, R4, UR5, RZ ;  /* 0x0000000504077c10 */ /* 0x000fca000ff1e0ff */
[----:B------:R-:W-:-:S04]  /*6650*/  IMAD.X R17, RZ, RZ, R5, P0 ;  /* 0x000000ffff117224 */ /* 0x000fc800000e0605 */
[----:B0-----:R-:W-:-:S04]  /*6660*/  IMAD.WIDE.U32 R8, R17, UR6, RZ ;  /* 0x0000000611087c25 */ /* 0x001fc8000f8e00ff */
[----:B------:R-:W-:-:S04]  /*6670*/  IMAD.WIDE.U32 R8, P0, R7, UR7, R8 ;  /* 0x0000000707087c25 */ /* 0x000fc8000f800008 */
[----:B------:R-:W-:-:S04]  /*6680*/  IMAD.WIDE.U32 R6, R7, UR6, RZ ;  /* 0x0000000607067c25 */ /* 0x000fc8000f8e00ff */
[----:B------:R-:W-:Y:S01]  /*6690*/  IMAD.MOV.U32 R6, RZ, RZ, R9 ;  /* 0x000000ffff067224 */ /* 0x000fe200078e0009 */
[----:B------:R-:W-:Y:S01]  /*66a0*/  IADD3 RZ, P1, R7, R8, RZ ;  /* 0x0000000807ff7210 */ /* 0x000fe20007f3e0ff */
[----:B------:R-:W-:-:S04]  /*66b0*/  IMAD.X R7, RZ, RZ, RZ, P0 ;  /* 0x000000ffff077224 */ /* 0x000fc800000e06ff */
[----:B------:R-:W-:-:S08]  /*66c0*/  IMAD.WIDE.U32.X R6, R17, UR7, R6, P1 ;  /* 0x0000000711067c25 */ /* 0x000fd000088e0406 */
.L_x_121:
[----:B------:R-:W-:Y:S01]  /*66d0*/  FMUL R20, R20, UR9 ;  /* 0x0000000914147c20 */ /* 0x000fe20008400000 */
[--C-:B------:R-:W-:Y:S01]  /*66e0*/  SHF.R.U64 R17, R6, UR8, R7.reuse ;  /* 0x0000000806117c19 */ /* 0x100fe20008001207 */
[----:B------:R-:W-:Y:S01]  /*66f0*/  ULDC.64 UR6, c[0x0][0x620] ;  /* 0x0001880000067ab9 */ /* 0x000fe20000000a00 */
[----:B------:R-:W-:Y:S01]  /*6700*/  SHF.R.U32.HI R6, RZ, UR8, R7 ;  /* 0x00000008ff067c19 */ /* 0x000fe20008011607 */
[----:B------:R-:W-:Y:S01]  /*6710*/  ULDC.64 UR8, c[0x0][0x640] ;  /* 0x0001900000087ab9 */ /* 0x000fe20000000a00 */
[----:B------:R-:W-:Y:S01]  /*6720*/  IADD3 R7, P0, RZ, -R17, RZ ;  /* 0x80000011ff077210 */ /* 0x000fe20007f1e0ff */
[----:B------:R-:W0:Y:S01]  /*6730*/  F2I.U32.TRUNC.NTZ R20, R20 ;  /* 0x0000001400147305 */ /* 0x000e22000020f000 */
[----:B------:R-:W1:Y:S01]  /*6740*/  LDC R21, c[0x0][0x148] ;  /* 0x00005200ff157b82 */ /* 0x000e620000000800 */
[----:B------:R-:W-:Y:S02]  /*6750*/  ULDC UR5, c[0x0][0x618] ;  /* 0x0001860000057ab9 */ /* 0x000fe40000000800 */
[----:B------:R-:W-:Y:S01]  /*6760*/  IMAD.X R6, RZ, RZ, ~R6, P0 ;  /* 0x000000ffff067224 */ /* 0x000fe200000e0e06 */
[----:B------:R-:W-:-:S03]  /*6770*/  ISETP.NE.U32.AND P0, PT, RZ, UR8, PT ;  /* 0x00000008ff007c0c */ /* 0x000fc6000bf05070 */
[----:B------:R-:W-:Y:S01]  /*6780*/  IMAD R6, R6, UR6, RZ ;  /* 0x0000000606067c24 */ /* 0x000fe2000f8e02ff */
[----:B------:R-:W-:-:S03]  /*6790*/  ISETP.NE.AND.EX P0, PT, RZ, UR9, PT, P0 ;  /* 0x00000009ff007c0c */ /* 0x000fc6000bf05300 */
[C---:B------:R-:W-:Y:S02]  /*67a0*/  IMAD R9, R7.reuse, UR7, R6 ;  /* 0x0000000707097c24 */ /* 0x040fe4000f8e0206 */
[----:B------:R-:W-:Y:S01]  /*67b0*/  IMAD.WIDE.U32 R6, R7, UR6, R4 ;  /* 0x0000000607067c25 */ /* 0x000fe2000f8e0004 */
[----:B------:R-:W-:-:S03]  /*67c0*/  ULDC UR6, c[0x0][0x154] ;  /* 0x0000550000067ab9 */ /* 0x000fc60000000800 */
[----:B0-----:R-:W-:Y:S02]  /*67d0*/  IMAD.MOV R8, RZ, RZ, -R20 ;  /* 0x000000ffff087224 */ /* 0x001fe400078e0a14 */
[----:B------:R-:W-:Y:S02]  /*67e0*/  IMAD.IADD R7, R7, 0x1, R9 ;  /* 0x0000000107077824 */ /* 0x000fe400078e0209 */
[----:B--2---:R-:W-:Y:S01]  /*67f0*/  IMAD R18, R19, R8, R18 ;  /* 0x0000000813127224 */ /* 0x004fe200078e0212 */
[----:B---3--:R-:W-:Y:S02]  /*6800*/  I2FP.F32.U32 R8, R14 ;  /* 0x0000000e00087245 */ /* 0x008fe40000201000 */
[--C-:B------:R-:W-:Y:S02]  /*6810*/  SHF.R.U64 R19, R6, UR5, R7.reuse ;  /* 0x0000000506137c19 */ /* 0x100fe40008001207 */
[----:B------:R-:W-:Y:S01]  /*6820*/  SHF.R.U32.HI R6, RZ, UR5, R7 ;  /* 0x00000005ff067c19 */ /* 0x000fe20008011607 */
[----:B------:R-:W-:Y:S01]  /*6830*/  FMUL R8, R8, UR6 ;  /* 0x0000000608087c20 */ /* 0x000fe20008400000 */
[----:B------:R-:W-:-:S02]  /*6840*/  ULDC UR5, c[0x0][0x608] ;  /* 0x0001820000057ab9 */ /* 0x000fc40000000800 */
[--C-:B------:R-:W-:Y:S01]  /*6850*/  SHF.R.U64 R22, R19, UR5, R6.reuse ;  /* 0x0000000513167c19 */ /* 0x100fe20008001206 */
[----:B------:R0:W2:Y:S01]  /*6860*/  F2I.U32.TRUNC.NTZ R24, R8 ;  /* 0x0000000800187305 */ /* 0x0000a2000020f000 */
[----:B------:R-:W-:Y:S01]  /*6870*/  SHF.R.U32.HI R7, RZ, UR5, R6 ;  /* 0x00000005ff077c19 */ /* 0x000fe20008011606 */
[----:B------:R-:W-:-:S03]  /*6880*/  ULDC UR5, c[0x0][0x658] ;  /* 0x0001960000057ab9 */ /* 0x000fc60000000800 */
[--C-:B------:R-:W-:Y:S02]  /*6890*/  SHF.R.U64 R20, R22, UR5, R7.reuse ;  /* 0x0000000516147c19 */ /* 0x100fe40008001207 */
[----:B------:R-:W-:-:S03]  /*68a0*/  SHF.R.U32.HI R23, RZ, UR5, R7 ;  /* 0x00000005ff177c19 */ /* 0x000fc60008011607 */
[----:B------:R-:W-:Y:S02]  /*68b0*/  IMAD.MOV.U32 R6, RZ, RZ, R20 ;  /* 0x000000ffff067224 */ /* 0x000fe400078e0014 */
[----:B------:R-:W-:Y:S01]  /*68c0*/  IMAD.MOV.U32 R7, RZ, RZ, R23 ;  /* 0x000000ffff077224 */ /* 0x000fe200078e0017 */
[----:B0-----:R-:W-:Y:S06]  /*68d0*/  @!P0 BRA `(.L_x_122) ;  /* 0x0000000000288947 */ /* 0x001fec0003800000 */
[----:B------:R-:W-:Y:S02]  /*68e0*/  ULDC UR5, c[0x0][0x64c] ;  /* 0x0001930000057ab9 */ /* 0x000fe40000000800 */
[----:B------:R-:W-:-:S05]  /*68f0*/  IADD3 R7, P0, R20, UR5, RZ ;  /* 0x0000000514077c10 */ /* 0x000fca000ff1e0ff */
[----:B------:R-:W-:-:S04]  /*6900*/  IMAD.X R23, RZ, RZ, R23, P0 ;  /* 0x000000ffff177224 */ /* 0x000fc800000e0617 */
[----:B------:R-:W-:-:S04]  /*6910*/  IMAD.WIDE.U32 R8, R23, UR8, RZ ;  /* 0x0000000817087c25 */ /* 0x000fc8000f8e00ff */
[----:B------:R-:W-:-:S04]  /*6920*/  IMAD.WIDE.U32 R8, P0, R7, UR9, R8 ;  /* 0x0000000907087c25 */ /* 0x000fc8000f800008 */
[----:B------:R-:W-:-:S04]  /*6930*/  IMAD.WIDE.U32 R6, R7, UR8, RZ ;  /* 0x0000000807067c25 */ /* 0x000fc8000f8e00ff */
[----:B------:R-:W-:Y:S01]  /*6940*/  IMAD.MOV.U32 R6, RZ, RZ, R9 ;  /* 0x000000ffff067224 */ /* 0x000fe200078e0009 */
[----:B------:R-:W-:Y:S01]  /*6950*/  IADD3 RZ, P1, R7, R8, RZ ;  /* 0x0000000807ff7210 */ /* 0x000fe20007f3e0ff */
[----:B------:R-:W-:-:S04]  /*6960*/  IMAD.X R7, RZ, RZ, RZ, P0 ;  /* 0x000000ffff077224 */ /* 0x000fc800000e06ff */
[----:B------:R-:W-:-:S08]  /*6970*/  IMAD.WIDE.U32.X R6, R23, UR9, R6, P1 ;  /* 0x0000000917067c25 */ /* 0x000fd000088e0406 */
.L_x_122:
[----:B------:R-:W-:Y:S01]  /*6980*/  ULDC UR5, c[0x0][0x648] ;  /* 0x0001920000057ab9 */ /* 0x000fe20000000800 */
[----:B------:R-:W-:Y:S01]  /*6990*/  LOP3.LUT R22, R22, UR17, RZ, 0xc0, !PT ;  /* 0x0000001116167c12 */ /* 0x000fe2000f8ec0ff */
[----:B--2---:R-:W-:Y:S01]  /*69a0*/  IMAD.MOV R24, RZ, RZ, -R24 ;  /* 0x000000ffff187224 */ /* 0x004fe200078e0a18 */
[----:B------:R-:W-:Y:S01]  /*69b0*/  SHF.R.U64 R7, R6, UR5, R7 ;  /* 0x0000000506077c19 */ /* 0x000fe20008001207 */
[----:B------:R-:W-:Y:S01]  /*69c0*/  ULDC UR5, c[0x0][0x638] ;  /* 0x00018e0000057ab9 */ /* 0x000fe20000000800 */
[----:B------:R-:W-:Y:S01]  /*69d0*/  LOP3.LUT R19, R19, UR4, RZ, 0xc0, !PT ;  /* 0x0000000413137c12 */ /* 0x000fe2000f8ec0ff */
[----:B-1----:R-:W-:Y:S01]  /*69e0*/  @P4 IMAD R18, R21, R24, R14 ;  /* 0x0000001815124224 */ /* 0x002fe200078e020e */
[----:B------:R-:W-:Y:S01]  /*69f0*/  ULDC UR6, c[0x0][0x610] ;  /* 0x0001840000067ab9 */ /* 0x000fe20000000800 */
[----:B------:R-:W-:Y:S02]  /*6a00*/  IMAD.MOV R9, RZ, RZ, -R7 ;  /* 0x000000ffff097224 */ /* 0x000fe400078e0a07 */
[----:B------:R-:W-:-:S02]  /*6a10*/  IMAD R7, R7, UR18, R22 ;  /* 0x0000001207077c24 */ /* 0x000fc4000f8e0216 */
[----:B------:R-:W-:Y:S01]  /*6a20*/  IMAD R20, R9, UR5, R20 ;  /* 0x0000000509147c24 */ /* 0x000fe2000f8e0214 */
[----:B------:R-:W-:Y:S01]  /*6a30*/  ULDC UR5, c[0x0][0x600] ;  /* 0x0001800000057ab9 */ /* 0x000fe20000000800 */
[----:B------:R-:W-:Y:S02]  /*6a40*/  IMAD R14, R7, UR6, R18 ;  /* 0x00000006070e7c24 */ /* 0x000fe4000f8e0212 */
[----:B------:R-:W-:Y:S02]  /*6a50*/  IMAD R7, R20, UR5, R19 ;  /* 0x0000000514077c24 */ /* 0x000fe4000f8e0213 */
[----:B------:R-:W-:-:S03]  /*6a60*/  IMAD.MOV.U32 R6, RZ, RZ, 0x1 ;  /* 0x00000001ff067424 */ /* 0x000fc600078e00ff */
[----:B------:R-:W-:Y:S02]  /*6a70*/  SEL R18, R7, R14, !P4 ;  /* 0x0000000e07127207 */ /* 0x000fe40006000000 */
[----:B------:R-:W-:-:S07]  /*6a80*/  SEL R14, R14, R7, !P4 ;  /* 0x000000070e0e7207 */ /* 0x000fce0006000000 */
.L_x_120:
[----:B------:R-:W-:Y:S05]  /*6a90*/  BSYNC B1 ;  /* 0x0000000000017941 */ /* 0x000fea0003800000 */
.L_x_119:
[----:B------:R-:W-:-:S13]  /*6aa0*/  LOP3.LUT P0, RZ, R6, 0xff, RZ, 0xc0, !PT ;  /* 0x000000ff06ff7812 */ /* 0x000fda000780c0ff */
[----:B------:R-:W-:Y:S05]  /*6ab0*/  @P0 BRA `(.L_x_123) ;  /* 0xfffffff4003c0947 */ /* 0x000fea000383ffff */
[----:B------:R-:W-:Y:S05]  /*6ac0*/  BSYNC B0 ;  /* 0x0000000000007941 */ /* 0x000fea0003800000 */
.L_x_112:
[----:B------:R-:W-:-:S03]  /*6ad0*/  UMOV UR5, 0xffffffff ;  /* 0xffffffff00057882 */ /* 0x000fc60000000000 */
[----:B------:R-:W-:Y:S05]  /*6ae0*/  BRA.DIV UR5, `(.L_x_124) ;  /* 0x0000001605c07947 */ /* 0x000fea000b800000 */
[----:B------:R-:W-:-:S13]  /*6af0*/  ELECT P0, URZ, PT ;  /* 0x00000000003f782f */ /* 0x000fda0003800000 */
.L_x_171:
[----:B------:R-:W-:Y:S04]  /*6b00*/  BSSY B0, `(.L_x_125) ;  /* 0x0000154000007945 */ /* 0x000fe80003800000 */
[----:B------:R-:W-:Y:S05]  /*6b10*/  @!P0 BRA `(.L_x_126) ;  /* 0x0000001400488947 */ /* 0x000fea0003800000 */
[----:B------:R-:W-:-:S04]  /*6b20*/  LOP3.LUT R2, R2, 0x2, RZ, 0xfc, !PT ;  /* 0x0000000202027812 */ /* 0x000fc800078efcff */
[----:B------:R-:W-:-:S13]  /*6b30*/  ISETP.NE.AND P0, PT, R2, 0x3, PT ;  /* 0x000000030200780c */ /* 0x000fda0003f05270 */
[----:B------:R-:W-:Y:S05]  /*6b40*/  @!P0 BRA `(.L_x_127) ;  /* 0x0000000000048947 */ /* 0x000fea0003800000 */
[----:B------:R-:W-:Y:S01]  /*6b50*/  BPT.TRAP 0x1 ;  /* 0x000000040000795c */ /* 0x000fe20000300000 */
.L_x_127:
[----:B------:R-:W1:Y:S01]  /*6b60*/  S2R R5, SR_CgaCtaId ;  /* 0x0000000000057919 */ /* 0x000e620000008800 */
[----:B------:R-:W-:Y:S02]  /*6b70*/  MOV R0, 0x400 ;  /* 0x0000040000007802 */ /* 0x000fe40000000f00 */
[----:B------:R-:W-:Y:S02]  /*6b80*/  SHF.L.U32 R4, R3, 0x1f, RZ ;  /* 0x0000001f03047819 */ /* 0x000fe400000006ff */
[----:B-1----:R-:W-:-:S05]  /*6b90*/  LEA R0, R5, R0, 0x18 ;  /* 0x0000000005007211 */ /* 0x002fca00078ec0ff */
[----:B------:R-:W-:-:S04]  /*6ba0*/  VIADD R0, R0, 0x128 ;  /* 0x0000012800007836 */ /* 0x000fc80000000000 */
[C---:B------:R-:W-:Y:S02]  /*6bb0*/  IMAD R7, R13.reuse, 0x8, R0 ;  /* 0x000000080d077824 */ /* 0x040fe400078e0200 */
[----:B------:R-:W-:Y:S02]  /*6bc0*/  VIADD R13, R13, 0x1 ;  /* 0x000000010d0d7836 */ /* 0x000fe40000000000 */
[----:B------:R-:W1:Y:S03]  /*6bd0*/  SYNCS.PHASECHK.TRANS64.TRYWAIT P0, [R7+URZ], R4 ;  /* 0x00000004070075a7 */ /* 0x000e66000800017f */
[----:B------:R-:W-:-:S04]  /*6be0*/  ISETP.NE.AND P1, PT, R13, 0x25, PT ;  /* 0x000000250d00780c */ /* 0x000fc80003f25270 */
[----:B------:R-:W-:Y:S02]  /*6bf0*/  SEL R2, RZ, 0x1, P1 ;  /* 0x00000001ff027807 */ /* 0x000fe40000800000 */
[----:B------:R-:W-:Y:S02]  /*6c00*/  SEL R13, R13, RZ, P1 ;  /* 0x000000ff0d0d7207 */ /* 0x000fe40000800000 */
[----:B------:R-:W-:-:S03]  /*6c10*/  LOP3.LUT R6, R3, R2, RZ, 0x3c, !PT ;  /* 0x0000000203067212 */ /* 0x000fc600078e3cff */
[----:B0-----:R-:W-:Y:S01]  /*6c20*/  IMAD R8, R13, 0x8, R0 ;  /* 0x000000080d087824 */ /* 0x001fe200078e0200 */
[----:B------:R-:W-:Y:S01]  /*6c30*/  SHF.L.U32 R5, R6, 0x1f, RZ ;  /* 0x0000001f06057819 */ /* 0x000fe200000006ff */
[----:B-1----:R-:W-:Y:S06]  /*6c40*/  @!P0 BRA `(.L_x_128) ;  /* 0x0000001400888947 */ /* 0x002fec0003800000 */
.L_x_172:
[----:B------:R-:W1:Y:S01]  /*6c50*/  SYNCS.PHASECHK.TRANS64.TRYWAIT P0, [R8+URZ], R5 ;  /* 0x00000005080075a7 */ /* 0x000e62000800017f */
[----:B------:R-:W-:-:S05]  /*6c60*/  VIADD R2, R13, 0x1 ;  /* 0x000000010d027836 */ /* 0x000fca0000000000 */
[----:B------:R-:W-:-:S04]  /*6c70*/  ISETP.NE.AND P1, PT, R2, 0x25, PT ;  /* 0x000000250200780c */ /* 0x000fc80003f25270 */
[----:B------:R-:W-:Y:S02]  /*6c80*/  SEL R3, RZ, 0x1, P1 ;  /* 0x00000001ff037807 */ /* 0x000fe40000800000 */
[----:B0-----:R-:W-:Y:S02]  /*6c90*/  SEL R7, R2, RZ, P1 ;  /* 0x000000ff02077207 */ /* 0x001fe40000800000 */
[----:B------:R-:W-:-:S03]  /*6ca0*/  LOP3.LUT R6, R6, R3, RZ, 0x3c, !PT ;  /* 0x0000000306067212 */ /* 0x000fc600078e3cff */
[----:B------:R-:W-:Y:S01]  /*6cb0*/  IMAD R9, R7, 0x8, R0 ;  /* 0x0000000807097824 */ /* 0x000fe200078e0200 */
[----:B------:R-:W-:Y:S01]  /*6cc0*/  SHF.L.U32 R4, R6, 0x1f, RZ ;  /* 0x0000001f06047819 */ /* 0x000fe200000006ff */
[----:B-1----:R-:W-:Y:S06]  /*6cd0*/  @!P0 BRA `(.L_x_129) ;  /* 0x0000001400788947 */ /* 0x002fec0003800000 */
.L_x_173:
[----:B------:R-:W1:Y:S01]  /*6ce0*/  SYNCS.PHASECHK.TRANS64.TRYWAIT P0, [R9+URZ], R4 ;  /* 0x00000004090075a7 */ /* 0x000e62000800017f */
[----:B------:R-:W-:-:S05]  /*6cf0*/  VIADD R2, R7, 0x1 ;  /* 0x0000000107027836 */ /* 0x000fca0000000000 */
[----:B------:R-:W-:-:S04]  /*6d00*/  ISETP.NE.AND P1, PT, R2, 0x25, PT ;  /* 0x000000250200780c */ /* 0x000fc80003f25270 */
[----:B------:R-:W-:Y:S02]  /*6d10*/  SEL R3, RZ, 0x1, P1 ;  /* 0x00000001ff037807 */ /* 0x000fe40000800000 */
[----:B------:R-:W-:Y:S02]  /*6d20*/  SEL R7, R2, RZ, P1 ;  /* 0x000000ff02077207 */ /* 0x000fe40000800000 */
[----:B------:R-:W-:-:S03]  /*6d30*/  LOP3.LUT R6, R6, R3, RZ, 0x3c, !PT ;  /* 0x0000000306067212 */ /* 0x000fc600078e3cff */
[----:B0-----:R-:W-:Y:S01]  /*6d40*/  IMAD R8, R7, 0x8, R0 ;  /* 0x0000000807087824 */ /* 0x001fe200078e0200 */
[----:B------:R-:W-:Y:S01]  /*6d50*/  SHF.L.U32 R5, R6, 0x1f, RZ ;  /* 0x0000001f06057819 */ /* 0x000fe200000006ff */
[----:B-1----:R-:W-:Y:S06]  /*6d60*/  @!P0 BRA `(.L_x_130) ;  /* 0x0000001400688947 */ /* 0x002fec0003800000 */
.L_x_174:
        /* <DEDUP_REMOVED lines=9> */
.L_x_175:
        /* <DEDUP_REMOVED lines=9> */
.L_x_176:
        /* <DEDUP_REMOVED lines=9> */
.L_x_177:
        /* <DEDUP_REMOVED lines=9> */
.L_x_178:
        /* <DEDUP_REMOVED lines=9> */
.L_x_179:
        /* <DEDUP_REMOVED lines=9> */
.L_x_180:
        /* <DEDUP_REMOVED lines=9> */
.L_x_181:
        /* <DEDUP_REMOVED lines=9> */
.L_x_182:
        /* <DEDUP_REMOVED lines=9> */
.L_x_183:
        /* <DEDUP_REMOVED lines=9> */
.L_x_184:
        /* <DEDUP_REMOVED lines=9> */
.L_x_185:
        /* <DEDUP_REMOVED lines=9> */
.L_x_186:
        /* <DEDUP_REMOVED lines=9> */
.L_x_187:
        /* <DEDUP_REMOVED lines=9> */
.L_x_188:
        /* <DEDUP_REMOVED lines=9> */
.L_x_189:
        /* <DEDUP_REMOVED lines=9> */
.L_x_190:
        /* <DEDUP_REMOVED lines=9> */
.L_x_191:
        /* <DEDUP_REMOVED lines=9> */
.L_x_192:
        /* <DEDUP_REMOVED lines=9> */
.L_x_193:
        /* <DEDUP_REMOVED lines=9> */
.L_x_194:
        /* <DEDUP_REMOVED lines=9> */
.L_x_195:
        /* <DEDUP_REMOVED lines=9> */
.L_x_196:
        /* <DEDUP_REMOVED lines=9> */
.L_x_197:
        /* <DEDUP_REMOVED lines=9> */
.L_x_198:
        /* <DEDUP_REMOVED lines=9> */
.L_x_199:
        /* <DEDUP_REMOVED lines=9> */
.L_x_200:
        /* <DEDUP_REMOVED lines=9> */
.L_x_201:
        /* <DEDUP_REMOVED lines=9> */
.L_x_202:
        /* <DEDUP_REMOVED lines=9> */
.L_x_203:
        /* <DEDUP_REMOVED lines=9> */
.L_x_204:
        /* <DEDUP_REMOVED lines=9> */
.L_x_205:
[----:B------:R-:W1:Y:S01]  /*7ee0*/  SYNCS.PHASECHK.TRANS64.TRYWAIT P0, [R9+URZ], R4 ;  /* 0x00000004090075a7 */ /* 0x000e62000800017f */
[----:B------:R-:W-:-:S05]  /*7ef0*/  VIADD R2, R7, 0x1 ;  /* 0x0000000107027836 */ /* 0x000fca0000000000 */
[----:B------:R-:W-:-:S04]  /*7f00*/  ISETP.NE.AND P1, PT, R2, 0x25, PT ;  /* 0x000000250200780c */ /* 0x000fc80003f25270 */
[----:B------:R-:W-:Y:S02]  /*7f10*/  SEL R3, RZ, 0x1, P1 ;  /* 0x00000001ff037807 */ /* 0x000fe40000800000 */
[----:B------:R-:W-:Y:S02]  /*7f20*/  SEL R7, R2, RZ, P1 ;  /* 0x000000ff02077207 */ /* 0x000fe40000800000 */
[----:B------:R-:W-:-:S03]  /*7f30*/  LOP3.LUT R11, R6, R3, RZ, 0x3c, !PT ;  /* 0x00000003060b7212 */ /* 0x000fc600078e3cff */
[----:B------:R-:W-:Y:S01]  /*7f40*/  IMAD R6, R7, 0x8, R0 ;  /* 0x0000000807067824 */ /* 0x000fe200078e0200 */
[----:B0-----:R-:W-:Y:S01]  /*7f50*/  SHF.L.U32 R5, R11, 0x1f, RZ ;  /* 0x0000001f0b057819 */ /* 0x001fe200000006ff */
[----:B-1----:R-:W-:Y:S06]  /*7f60*/  @!P0 BRA `(.L_x_162) ;  /* 0x0000000c00688947 */ /* 0x002fec0003800000 */
.L_x_206:
[----:B------:R-:W1:Y:S01]  /*7f70*/  SYNCS.PHASECHK.TRANS64.TRYWAIT P0, [R6+URZ], R5 ;  /* 0x00000005060075a7 */ /* 0x000e62000800017f */
[----:B------:R-:W-:-:S05]  /*7f80*/  VIADD R2, R7, 0x1 ;  /* 0x0000000107027836 */ /* 0x000fca0000000000 */
[----:B------:R-:W-:-:S04]  /*7f90*/  ISETP.NE.AND P1, PT, R2, 0x25, PT ;  /* 0x000000250200780c */ /* 0x000fc80003f25270 */
[----:B0-----:R-:W-:Y:S02]  /*7fa0*/  SEL R4, RZ, 0x1, P1 ;  /* 0x00000001ff047807 */ /* 0x001fe40000800000 */
[----:B------:R-:W-:Y:S02]  /*7fb0*/  SEL R3, R2, RZ, P1 ;  /* 0x000000ff02037207 */ /* 0x000fe40000800000 */
[----:B------:R-:W-:Y:S01]  /*7fc0*/  LOP3.LUT R4, R11, R4, RZ, 0x3c, !PT ;  /* 0x000000040b047212 */ /* 0x000fe200078e3cff */
[----:B-1----:R-:W-:Y:S06]  /*7fd0*/  @!P0 BRA `(.L_x_163) ;  /* 0x0000000c00608947 */ /* 0x002fec0003800000 */
.L_x_207:
[----:B------:R-:W-:Y:S01]  /*7fe0*/  IMAD R3, R3, 0x8, R0 ;  /* 0x0000000803037824 */ /* 0x000fe200078e0200 */
[----:B------:R-:W-:-:S07]  /*7ff0*/  SHF.L.U32 R0, R4, 0x1f, RZ ;  /* 0x0000001f04007819 */ /* 0x000fce00000006ff */
.L_x_164:
[----:B-1----:R1:W2:Y:S02]  /*8000*/  SYNCS.PHASECHK.TRANS64.TRYWAIT P0, [R3+URZ], R0 ;  /* 0x00000000030075a7 */ /* 0x0022a4000800017f */
[----:B--2---:R-:W-:Y:S05]  /*8010*/  @!P0 NANOSLEEP.SYNCS 0x989680 ;  /* 0x009896800000895d */ /* 0x004fea0003900000 */
[----:B------:R-:W2:Y:S02]  /*8020*/  @!P0 SYNCS.PHASECHK.TRANS64 P0, [R3+URZ], R0 ;  /* 0x00000000030085a7 */ /* 0x000ea4000800007f */
[----:B--2---:R-:W-:Y:S05]  /*8030*/  @!P0 BRA `(.L_x_164) ;  /* 0xfffffffc00f08947 */ /* 0x004fea000383ffff */
.L_x_126:
[----:B------:R-:W-:Y:S05]  /*8040*/  BSYNC B0 ;  /* 0x0000000000007941 */ /* 0x000fea0003800000 */
.L_x_125:
[----:B------:R-:W-:Y:S05]  /*8050*/  EXIT ;  /* 0x000000000000794d */ /* 0x000fea0003800000 */
.L_x_22:
[----:B-1----:R-:W-:-:S04]  /*8060*/  IMAD.U32 R9, RZ, RZ, UR6 ;  /* 0x00000006ff097e24 */ /* 0x002fc8000f8e00ff */
[----:B------:R1:W4:Y:S03]  /*8070*/  SYNCS.PHASECHK.TRANS64.TRYWAIT P1, [R9+URZ], R8 ;  /* 0x00000008090075a7 */ /* 0x000326000802017f */
[----:B----4-:R-:W-:Y:S05]  /*8080*/  @!P1 NANOSLEEP.SYNCS 0x989680 ;  /* 0x009896800000995d */ /* 0x010fea0003900000 */
[----:B------:R-:W4:Y:S02]  /*8090*/  @!P1 SYNCS.PHASECHK.TRANS64 P1, [R9+URZ], R8 ;  /* 0x00000008090095a7 */ /* 0x000f24000802007f */
[----:B----4-:R-:W-:Y:S05]  /*80a0*/  @!P1 BRA `(.L_x_22) ;  /* 0xfffffffc00ec9947 */ /* 0x010fea000383ffff */
[----:B------:R-:W-:Y:S05]  /*80b0*/  BRA `(.L_x_21) ;  /* 0xffffff9800407947 */ /* 0x000fea000383ffff */
.L_x_28:
[----:B-1----:R-:W-:-:S04]  /*80c0*/  IMAD.U32 R13, RZ, RZ, UR12 ;  /* 0x0000000cff0d7e24 */ /* 0x002fc8000f8e00ff */
[----:B------:R1:W4:Y:S03]  /*80d0*/  SYNCS.PHASECHK.TRANS64.TRYWAIT P1, [R13+URZ], R10 ;  /* 0x0000000a0d0075a7 */ /* 0x000326000802017f */
[----:B----4-:R-:W-:Y:S05]  /*80e0*/  @!P1 NANOSLEEP.SYNCS 0x989680 ;  /* 0x009896800000995d */ /* 0x010fea0003900000 */
[----:B------:R-:W4:Y:S02]  /*80f0*/  @!P1 SYNCS.PHASECHK.TRANS64 P1, [R13+URZ], R10 ;  /* 0x0000000a0d0095a7 */ /* 0x000f24000802007f */
[----:B----4-:R-:W-:Y:S05]  /*8100*/  @!P1 BRA `(.L_x_28) ;  /* 0xfffffffc00ec9947 */ /* 0x010fea000383ffff */
[----:B------:R-:W-:Y:S05]  /*8110*/  BRA `(.L_x_27) ;  /* 0xffffff9c00b07947 */ /* 0x000fea000383ffff */
.L_x_113:
[----:B------:R-:W-:Y:S01]  /*8120*/  BSSY B1, `(.L_x_165) ;  /* 0x0000006000017945 */ /* 0x000fe20003800000 */
[----:B------:R-:W-:-:S07]  /*8130*/  IMAD.MOV.U32 R6, RZ, RZ, -0x1 ;  /* 0xffffffffff067424 */ /* 0x000fce00078e00ff */
[----:B------:R-:W-:Y:S05]  /*8140*/  WARPSYNC.COLLECTIVE R6, `(.L_x_166) ;  /* 0x00000000060c7348 */ /* 0x000fea0003c00000 */
[----:B------:R-:W-:Y:S02]  /*8150*/  ELECT P0, UR62, PT ;  /* 0x00000000003e782f */ /* 0x000fe40003800000 */
[----:B------:R-:W-:Y:S01]  /*8160*/  MOV R6, UR62 ;  /* 0x0000003e00067c02 */ /* 0x000fe20008000f00 */
[----:B------:R-:W-:Y:S10]  /*8170*/  ENDCOLLECTIVE ;  /* 0x000000000000791b */ /* 0x000ff40003800000 */
.L_x_166:
[----:B------:R-:W-:Y:S05]  /*8180*/  BSYNC B1 ;  /* 0x0000000000017941 */ /* 0x000fea0003800000 */
.L_x_165:
[----:B------:R-:W-:Y:S05]  /*8190*/  BRA `(.L_x_167) ;  /* 0xffffffdc00907947 */ /* 0x000fea000383ffff */
.L_x_116:
[----:B-1----:R1:W2:Y:S02]  /*81a0*/  SYNCS.PHASECHK.TRANS64.TRYWAIT P0, [R20+URZ+0x128], R9 ;  /* 0x00012809140075a7 */ /* 0x0022a4000800017f */
[----:B--2---:R-:W-:Y:S05]  /*81b0*/  @!P0 NANOSLEEP.SYNCS 0x989680 ;  /* 0x009896800000895d */ /* 0x004fea0003900000 */
[----:B------:R-:W2:Y:S02]  /*81c0*/  @!P0 SYNCS.PHASECHK.TRANS64 P0, [R20+URZ+0x128], R9 ;  /* 0x00012809140085a7 */ /* 0x000ea4000800007f */
[----:B--2---:R-:W-:Y:S05]  /*81d0*/  @!P0 BRA `(.L_x_116) ;  /* 0xfffffffc00f08947 */ /* 0x004fea000383ffff */
[----:B------:R-:W-:Y:S05]  /*81e0*/  BRA `(.L_x_168) ;  /* 0xffffffdc00d07947 */ /* 0x000fea000383ffff */
.L_x_124:
[----:B------:R-:W-:Y:S01]  /*81f0*/  BSSY B0, `(.L_x_169) ;  /* 0x0000006000007945 */ /* 0x000fe20003800000 */
[----:B------:R-:W-:-:S07]  /*8200*/  IMAD.MOV.U32 R6, RZ, RZ, -0x1 ;  /* 0xffffffffff067424 */ /* 0x000fce00078e00ff */
[----:B0-----:R-:W-:Y:S05]  /*8210*/  WARPSYNC.COLLECTIVE R6, `(.L_x_170) ;  /* 0x00000000060c7348 */ /* 0x001fea0003c00000 */
[----:B------:R-:W-:Y:S02]  /*8220*/  ELECT P0, UR62, PT ;  /* 0x00000000003e782f */ /* 0x000fe40003800000 */
[----:B------:R-:W-:Y:S01]  /*8230*/  MOV R6, UR62 ;  /* 0x0000003e00067c02 */ /* 0x000fe20008000f00 */
[----:B0-----:R-:W-:Y:S10]  /*8240*/  ENDCOLLECTIVE ;  /* 0x000000000000791b */ /* 0x001ff40003800000 */
.L_x_170:
[----:B------:R-:W-:Y:S05]  /*8250*/  BSYNC B0 ;  /* 0x0000000000007941 */ /* 0x000fea0003800000 */
.L_x_169:
[----:B------:R-:W-:Y:S05]  /*8260*/  BRA `(.L_x_171) ;  /* 0xffffffe800247947 */ /* 0x000fea000383ffff */
.L_x_128:
[----:B0-----:R0:W1:Y:S02]  /*8270*/  SYNCS.PHASECHK.TRANS64.TRYWAIT P0, [R7+URZ], R4 ;  /* 0x00000004070075a7 */ /* 0x001064000800017f */
[----:B-1----:R-:W-:Y:S05]  /*8280*/  @!P0 NANOSLEEP.SYNCS 0x989680 ;  /* 0x009896800000895d */ /* 0x002fea0003900000 */
[----:B------:R-:W1:Y:S02]  /*8290*/  @!P0 SYNCS.PHASECHK.TRANS64 P0, [R7+URZ], R4 ;  /* 0x00000004070085a7 */ /* 0x000e64000800007f */
[----:B-1----:R-:W-:Y:S05]  /*82a0*/  @!P0 BRA `(.L_x_128) ;  /* 0xfffffffc00f08947 */ /* 0x002fea000383ffff */
[----:B------:R-:W-:Y:S05]  /*82b0*/  BRA `(.L_x_172) ;  /* 0xffffffe800647947 */ /* 0x000fea000383ffff */
.L_x_129:
[----:B0-----:R0:W1:Y:S02]  /*82c0*/  SYNCS.PHASECHK.TRANS64.TRYWAIT P0, [R8+URZ], R5 ;  /* 0x00000005080075a7 */ /* 0x001064000800017f */
[----:B-1----:R-:W-:Y:S05]  /*82d0*/  @!P0 NANOSLEEP.SYNCS 0x989680 ;  /* 0x009896800000895d */ /* 0x002fea0003900000 */
[----:B------:R-:W1:Y:S02]  /*82e0*/  @!P0 SYNCS.PHASECHK.TRANS64 P0, [R8+URZ], R5 ;  /* 0x00000005080085a7 */ /* 0x000e64000800007f */
[----:B-1----:R-:W-:Y:S05]  /*82f0*/  @!P0 BRA `(.L_x_129) ;  /* 0xfffffffc00f08947 */ /* 0x002fea000383ffff */
[----:B------:R-:W-:Y:S05]  /*8300*/  BRA `(.L_x_173) ;  /* 0xffffffe800747947 */ /* 0x000fea000383ffff */
.L_x_130:
[----:B0-----:R0:W1:Y:S02]  /*8310*/  SYNCS.PHASECHK.TRANS64.TRYWAIT P0, [R9+URZ], R4 ;  /* 0x00000004090075a7 */ /* 0x001064000800017f */
[----:B-1----:R-:W-:Y:S05]  /*8320*/  @!P0 NANOSLEEP.SYNCS 0x989680 ;  /* 0x009896800000895d */ /* 0x002fea0003900000 */
[----:B------:R-:W1:Y:S02]  /*8330*/  @!P0 SYNCS.PHASECHK.TRANS64 P0, [R9+URZ], R4 ;  /* 0x00000004090085a7 */ /* 0x000e64000800007f */
[----:B-1----:R-:W-:Y:S05]  /*8340*/  @!P0 BRA `(.L_x_130) ;  /* 0xfffffffc00f08947 */ /* 0x002fea000383ffff */
[----:B------:R-:W-:Y:S05]  /*8350*/  BRA `(.L_x_174) ;  /* 0xffffffe800847947 */ /* 0x000fea000383ffff */
.L_x_131:
[----:B0-----:R0:W1:Y:S02]  /*8360*/  SYNCS.PHASECHK.TRANS64.TRYWAIT P0, [R8+URZ], R5 ;  /* 0x00000005080075a7 */ /* 0x001064000800017f */
[----:B-1----:R-:W-:Y:S05]  /*8370*/  @!P0 NANOSLEEP.SYNCS 0x989680 ;  /* 0x009896800000895d */ /* 0x002fea0003900000 */
[----:B------:R-:W1:Y:S02]  /*8380*/  @!P0 SYNCS.PHASECHK.TRANS64 P0, [R8+URZ], R5 ;  /* 0x00000005080085a7 */ /* 0x000e64000800007f */
[----:B-1----:R-:W-:Y:S05]  /*8390*/  @!P0 BRA `(.L_x_131) ;  /* 0xfffffffc00f08947 */ /* 0x002fea000383ffff */
[----:B------:R-:W-:Y:S05]  /*83a0*/  BRA `(.L_x_175) ;  /* 0xffffffe800947947 */ /* 0x000fea000383ffff */
.L_x_132:
[----:B0-----:R0:W1:Y:S02]  /*83b0*/  SYNCS.PHASECHK.TRANS64.TRYWAIT P0, [R9+URZ], R4 ;  /* 0x00000004090075a7 */ /* 0x001064000800017f */
[----:B-1----:R-:W-:Y:S05]  /*83c0*/  @!P0 NANOSLEEP.SYNCS 0x989680 ;  /* 0x009896800000895d */ /* 0x002fea0003900000 */
[----:B------:R-:W1:Y:S02]  /*83d0*/  @!P0 SYNCS.PHASECHK.TRANS64 P0, [R9+URZ], R4 ;  /* 0x00000004090085a7 */ /* 0x000e64000800007f */
[----:B-1----:R-:W-:Y:S05]  /*83e0*/  @!P0 BRA `(.L_x_132) ;  /* 0xfffffffc00f08947 */ /* 0x002fea000383ffff */
[----:B------:R-:W-:Y:S05]  /*83f0*/  BRA `(.L_x_176) ;  /* 0xffffffe800a47947 */ /* 0x000fea000383ffff */
.L_x_133:
[----:B0-----:R0:W1:Y:S02]  /*8400*/  SYNCS.PHASECHK.TRANS64.TRYWAIT P0, [R8+URZ], R5 ;  /* 0x00000005080075a7 */ /* 0x001064000800017f */
[----:B-1----:R-:W-:Y:S05]  /*8410*/  @!P0 NANOSLEEP.SYNCS 0x989680 ;  /* 0x009896800000895d */ /* 0x002fea0003900000 */
[----:B------:R-:W1:Y:S02]  /*8420*/  @!P0 SYNCS.PHASECHK.TRANS64 P0, [R8+URZ], R5 ;  /* 0x00000005080085a7 */ /* 0x000e64000800007f */
[----:B-1----:R-:W-:Y:S05]  /*8430*/  @!P0 BRA `(.L_x_133) ;  /* 0xfffffffc00f08947 */ /* 0x002fea000383ffff */
[----:B------:R-:W-:Y:S05]  /*8440*/  BRA `(.L_x_177) ;  /* 0xffffffe800b47947 */ /* 0x000fea000383ffff */
.L_x_134:
[----:B0-----:R0:W1:Y:S02]  /*8450*/  SYNCS.PHASECHK.TRANS64.TRYWAIT P0, [R9+URZ], R4 ;  /* 0x00000004090075a7 */ /* 0x001064000800017f */
[----:B-1----:R-:W-:Y:S05]  /*8460*/  @!P0 NANOSLEEP.SYNCS 0x989680 ;  /* 0x009896800000895d */ /* 0x002fea0003900000 */
[----:B------:R-:W1:Y:S02]  /*8470*/  @!P0 SYNCS.PHASECHK.TRANS64 P0, [R9+URZ], R4 ;  /* 0x00000004090085a7 */ /* 0x000e64000800007f */
[----:B-1----:R-:W-:Y:S05]  /*8480*/  @!P0 BRA `(.L_x_134) ;  /* 0xfffffffc00f08947 */ /* 0x002fea000383ffff */
[----:B------:R-:W-:Y:S05]  /*8490*/  BRA `(.L_x_178) ;  /* 0xffffffe800c47947 */ /* 0x000fea000383ffff */
.L_x_135:
[----:B0-----:R0:W1:Y:S02]  /*84a0*/  SYNCS.PHASECHK.TRANS64.TRYWAIT P0, [R8+URZ], R5 ;  /* 0x00000005080075a7 */ /* 0x001064000800017f */
[----:B-1----:R-:W-:Y:S05]  /*84b0*/  @!P0 NANOSLEEP.SYNCS 0x989680 ;  /* 0x009896800000895d */ /* 0x002fea0003900000 */
[----:B------:R-:W1:Y:S02]  /*84c0*/  @!P0 SYNCS.PHASECHK.TRANS64 P0, [R8+URZ], R5 ;  /* 0x00000005080085a7 */ /* 0x000e64000800007f */
[----:B-1----:R-:W-:Y:S05]  /*84d0*/  @!P0 BRA `(.L_x_135) ;  /* 0xfffffffc00f08947 */ /* 0x002fea000383ffff */
[----:B------:R-:W-:Y:S05]  /*84e0*/  BRA `(.L_x_179) ;  /* 0xffffffe800d47947 */ /* 0x000fea000383ffff */
.L_x_136:
[----:B0-----:R0:W1:Y:S02]  /*84f0*/  SYNCS.PHASECHK.TRANS64.TRYWAIT P0, [R9+URZ], R4 ;  /* 0x00000004090075a7 */ /* 0x001064000800017f */
[----:B-1----:R-:W-:Y:S05]  /*8500*/  @!P0 NANOSLEEP.SYNCS 0x989680 ;  /* 0x009896800000895d */ /* 0x002fea0003900000 */
[----:B------:R-:W1:Y:S02]  /*8510*/  @!P0 SYNCS.PHASECHK.TRANS64 P0, [R9+URZ], R4 ;  /* 0x00000004090085a7 */ /* 0x000e64000800007f */
[----:B-1----:R-:W-:Y:S05]  /*8520*/  @!P0 BRA `(.L_x_136) ;  /* 0xfffffffc00f08947 */ /* 0x002fea000383ffff */
[----:B------:R-:W-:Y:S05]  /*8530*/  BRA `(.L_x_180) ;  /* 0xffffffe800e47947 */ /* 0x000fea000383ffff */
.L_x_137:
[----:B0-----:R0:W1:Y:S02]  /*8540*/  SYNCS.PHASECHK.TRANS64.TRYWAIT P0, [R8+URZ], R5 ;  /* 0x00000005080075a7 */ /* 0x001064000800017f */
[----:B-1----:R-:W-:Y:S05]  /*8550*/  @!P0 NANOSLEEP.SYNCS 0x989680 ;  /* 0x009896800000895d */ /* 0x002fea0003900000 */
[----:B------:R-:W1:Y:S02]  /*8560*/  @!P0 SYNCS.PHASECHK.TRANS64 P0, [R8+URZ], R5 ;  /* 0x00000005080085a7 */ /* 0x000e64000800007f */
[----:B-1----:R-:W-:Y:S05]  /*8570*/  @!P0 BRA `(.L_x_137) ;  /* 0xfffffffc00f08947 */ /* 0x002fea000383ffff */
[----:B------:R-:W-:Y:S05]  /*8580*/  BRA `(.L_x_181) ;  /* 0xffffffe800f47947 */ /* 0x000fea000383ffff */
.L_x_138:
[----:B0-----:R0:W1:Y:S02]  /*8590*/  SYNCS.PHASECHK.TRANS64.TRYWAIT P0, [R9+URZ], R4 ;  /* 0x00000004090075a7 */ /* 0x001064000800017f */
[----:B-1----:R-:W-:Y:S05]  /*85a0*/  @!P0 NANOSLEEP.SYNCS 0x989680 ;  /* 0x009896800000895d */ /* 0x002fea0003900000 */
[----:B------:R-:W1:Y:S02]  /*85b0*/  @!P0 SYNCS.PHASECHK.TRANS64 P0, [R9+URZ], R4 ;  /* 0x00000004090085a7 */ /* 0x000e64000800007f */
[----:B-1----:R-:W-:Y:S05]  /*85c0*/  @!P0 BRA `(.L_x_138) ;  /* 0xfffffffc00f08947 */ /* 0x002fea000383ffff */
[----:B------:R-:W-:Y:S05]  /*85d0*/  BRA `(.L_x_182) ;  /* 0xffffffec00047947 */ /* 0x000fea000383ffff */
.L_x_139:
[----:B0-----:R0:W1:Y:S02]  /*85e0*/  SYNCS.PHASECHK.TRANS64.TRYWAIT P0, [R8+URZ], R5 ;  /* 0x00000005080075a7 */ /* 0x001064000800017f */
[----:B-1----:R-:W-:Y:S05]  /*85f0*/  @!P0 NANOSLEEP.SYNCS 0x989680 ;  /* 0x009896800000895d */ /* 0x002fea0003900000 */
[----:B------:R-:W1:Y:S02]  /*8600*/  @!P0 SYNCS.PHASECHK.TRANS64 P0, [R8+URZ], R5 ;  /* 0x00000005080085a7 */ /* 0x000e64000800007f */
[----:B-1----:R-:W-:Y:S05]  /*8610*/  @!P0 BRA `(.L_x_139) ;  /* 0xfffffffc00f08947 */ /* 0x002fea000383ffff */
[----:B------:R-:W-:Y:S05]  /*8620*/  BRA `(.L_x_183) ;  /* 0xffffffec00147947 */ /* 0x000fea000383ffff */
.L_x_140:
[----:B0-----:R0:W1:Y:S02]  /*8630*/  SYNCS.PHASECHK.TRANS64.TRYWAIT P0, [R9+URZ], R4 ;  /* 0x00000004090075a7 */ /* 0x001064000800017f */
[----:B-1----:R-:W-:Y:S05]  /*8640*/  @!P0 NANOSLEEP.SYNCS 0x989680 ;  /* 0x009896800000895d */ /* 0x002fea0003900000 */
[----:B------:R-:W1:Y:S02]  /*8650*/  @!P0 SYNCS.PHASECHK.TRANS64 P0, [R9+URZ], R4 ;  /* 0x00000004090085a7 */ /* 0x000e64000800007f */
[----:B-1----:R-:W-:Y:S05]  /*8660*/  @!P0 BRA `(.L_x_140) ;  /* 0xfffffffc00f08947 */ /* 0x002fea000383ffff */
[----:B------:R-:W-:Y:S05]  /*8670*/  BRA `(.L_x_184) ;  /* 0xffffffec00247947 */ /* 0x000fea000383ffff */
.L_x_141:
[----:B0-----:R0:W1:Y:S02]  /*8680*/  SYNCS.PHASECHK.TRANS64.TRYWAIT P0, [R8+URZ], R5 ;  /* 0x00000005080075a7 */ /* 0x001064000800017f */
[----:B-1----:R-:W-:Y:S05]  /*8690*/  @!P0 NANOSLEEP.SYNCS 0x989680 ;  /* 0x009896800000895d */ /* 0x002fea0003900000 */
[----:B------:R-:W1:Y:S02]  /*86a0*/  @!P0 SYNCS.PHASECHK.TRANS64 P0, [R8+URZ], R5 ;  /* 0x00000005080085a7 */ /* 0x000e64000800007f */
[----:B-1----:R-:W-:Y:S05]  /*86b0*/  @!P0 BRA `(.L_x_141) ;  /* 0xfffffffc00f08947 */ /* 0x002fea000383ffff */
[----:B------:R-:W-:Y:S05]  /*86c0*/  BRA `(.L_x_185) ;  /* 0xffffffec00347947 */ /* 0x000fea000383ffff */
.L_x_142:
[----:B0-----:R0:W1:Y:S02]  /*86d0*/  SYNCS.PHASECHK.TRANS64.TRYWAIT P0, [R9+URZ], R4 ;  /* 0x00000004090075a7 */ /* 0x001064000800017f */
[----:B-1----:R-:W-:Y:S05]  /*86e0*/  @!P0 NANOSLEEP.SYNCS 0x989680 ;  /* 0x009896800000895d */ /* 0x002fea0003900000 */
[----:B------:R-:W1:Y:S02]  /*86f0*/  @!P0 SYNCS.PHASECHK.TRANS64 P0, [R9+URZ], R4 ;  /* 0x00000004090085a7 */ /* 0x000e64000800007f */
[----:B-1----:R-:W-:Y:S05]  /*8700*/  @!P0 BRA `(.L_x_142) ;  /* 0xfffffffc00f08947 */ /* 0x002fea000383ffff */
[----:B------:R-:W-:Y:S05]  /*8710*/  BRA `(.L_x_186) ;  /* 0xffffffec00447947 */ /* 0x000fea000383ffff */
.L_x_143:
[----:B0-----:R0:W1:Y:S02]  /*8720*/  SYNCS.PHASECHK.TRANS64.TRYWAIT P0, [R8+URZ], R5 ;  /* 0x00000005080075a7 */ /* 0x001064000800017f */
[----:B-1----:R-:W-:Y:S05]  /*8730*/  @!P0 NANOSLEEP.SYNCS 0x989680 ;  /* 0x009896800000895d */ /* 0x002fea0003900000 */
[----:B------:R-:W1:Y:S02]  /*8740*/  @!P0 SYNCS.PHASECHK.TRANS64 P0, [R8+URZ], R5 ;  /* 0x00000005080085a7 */ /* 0x000e64000800007f */
[----:B-1----:R-:W-:Y:S05]  /*8750*/  @!P0 BRA `(.L_x_143) ;  /* 0xfffffffc00f08947 */ /* 0x002fea000383ffff */
[----:B------:R-:W-:Y:S05]  /*8760*/  BRA `(.L_x_187) ;  /* 0xffffffec00547947 */ /* 0x000fea000383ffff */
.L_x_144:
[----:B0-----:R0:W1:Y:S02]  /*8770*/  SYNCS.PHASECHK.TRANS64.TRYWAIT P0, [R9+URZ], R4 ;  /* 0x00000004090075a7 */ /* 0x001064000800017f */
[----:B-1----:R-:W-:Y:S05]  /*8780*/  @!P0 NANOSLEEP.SYNCS 0x989680 ;  /* 0x009896800000895d */ /* 0x002fea0003900000 */
[----:B------:R-:W1:Y:S02]  /*8790*/  @!P0 SYNCS.PHASECHK.TRANS64 P0, [R9+URZ], R4 ;  /* 0x00000004090085a7 */ /* 0x000e64000800007f */
[----:B-1----:R-:W-:Y:S05]  /*87a0*/  @!P0 BRA `(.L_x_144) ;  /* 0xfffffffc00f08947 */ /* 0x002fea000383ffff */
[----:B------:R-:W-:Y:S05]  /*87b0*/  BRA `(.L_x_188) ;  /* 0xffffffec00647947 */ /* 0x000fea000383ffff */
.L_x_145:
[----:B0-----:R0:W1:Y:S02]  /*87c0*/  SYNCS.PHASECHK.TRANS64.TRYWAIT P0, [R8+URZ], R5 ;  /* 0x00000005080075a7 */ /* 0x001064000800017f */
[----:B-1----:R-:W-:Y:S05]  /*87d0*/  @!P0 NANOSLEEP.SYNCS 0x989680 ;  /* 0x009896800000895d */ /* 0x002fea0003900000 */
[----:B------:R-:W1:Y:S02]  /*87e0*/  @!P0 SYNCS.PHASECHK.TRANS64 P0, [R8+URZ], R5 ;  /* 0x00000005080085a7 */ /* 0x000e64000800007f */
[----:B-1----:R-:W-:Y:S05]  /*87f0*/  @!P0 BRA `(.L_x_145) ;  /* 0xfffffffc00f08947 */ /* 0x002fea000383ffff */
[----:B------:R-:W-:Y:S05]  /*8800*/  BRA `(.L_x_189) ;  /* 0xffffffec00747947 */ /* 0x000fea000383ffff */
.L_x_146:
[----:B0-----:R0:W1:Y:S02]  /*8810*/  SYNCS.PHASECHK.TRANS64.TRYWAIT P0, [R9+URZ], R4 ;  /* 0x00000004090075a7 */ /* 0x001064000800017f */
[----:B-1----:R-:W-:Y:S05]  /*8820*/  @!P0 NANOSLEEP.SYNCS 0x989680 ;  /* 0x009896800000895d */ /* 0x002fea0003900000 */
[----:B------:R-:W1:Y:S02]  /*8830*/  @!P0 SYNCS.PHASECHK.TRANS64 P0, [R9+URZ], R4 ;  /* 0x00000004090085a7 */ /* 0x000e64000800007f */
[----:B-1----:R-:W-:Y:S05]  /*8840*/  @!P0 BRA `(.L_x_146) ;  /* 0xfffffffc00f08947 */ /* 0x002fea000383ffff */
[----:B------:R-:W-:Y:S05]  /*8850*/  BRA `(.L_x_190) ;  /* 0xffffffec00847947 */ /* 0x000fea000383ffff */
.L_x_147:
[----:B0-----:R0:W1:Y:S02]  /*8860*/  SYNCS.PHASECHK.TRANS64.TRYWAIT P0, [R8+URZ], R5 ;  /* 0x00000005080075a7 */ /* 0x001064000800017f */
[----:B-1----:R-:W-:Y:S05]  /*8870*/  @!P0 NANOSLEEP.SYNCS 0x989680 ;  /* 0x009896800000895d */ /* 0x002fea0003900000 */
[----:B------:R-:W1:Y:S02]  /*8880*/  @!P0 SYNCS.PHASECHK.TRANS64 P0, [R8+URZ], R5 ;  /* 0x00000005080085a7 */ /* 0x000e64000800007f */
[----:B-1----:R-:W-:Y:S05]  /*8890*/  @!P0 BRA `(.L_x_147) ;  /* 0xfffffffc00f08947 */ /* 0x002fea000383ffff */
[----:B------:R-:W-:Y:S05]  /*88a0*/  BRA `(.L_x_191) ;  /* 0xffffffec00947947 */ /* 0x000fea000383ffff */
.L_x_148:
[----:B0-----:R0:W1:Y:S02]  /*88b0*/  SYNCS.PHASECHK.TRANS64.TRYWAIT P0, [R9+URZ], R4 ;  /* 0x00000004090075a7 */ /* 0x001064000800017f */
[----:B-1----:R-:W-:Y:S05]  /*88c0*/  @!P0 NANOSLEEP.SYNCS 0x989680 ;  /* 0x009896800000895d */ /* 0x002fea0003900000 */
[----:B------:R-:W1:Y:S02]  /*88d0*/  @!P0 SYNCS.PHASECHK.TRANS64 P0, [R9+URZ], R4 ;  /* 0x00000004090085a7 */ /* 0x000e64000800007f */
[----:B-1----:R-:W-:Y:S05]  /*88e0*/  @!P0 BRA `(.L_x_148) ;  /* 0xfffffffc00f08947 */ /* 0x002fea000383ffff */
[----:B------:R-:W-:Y:S05]  /*88f0*/  BRA `(.L_x_192) ;  /* 0xffffffec00a47947 */ /* 0x000fea000383ffff */
.L_x_149:
[----:B0-----:R0:W1:Y:S02]  /*8900*/  SYNCS.PHASECHK.TRANS64.TRYWAIT P0, [R8+URZ], R5 ;  /* 0x00000005080075a7 */ /* 0x001064000800017f */
[----:B-1----:R-:W-:Y:S05]  /*8910*/  @!P0 NANOSLEEP.SYNCS 0x989680 ;  /* 0x009896800000895d */ /* 0x002fea0003900000 */
[----:B------:R-:W1:Y:S02]  /*8920*/  @!P0 SYNCS.PHASECHK.TRANS64 P0, [R8+URZ], R5 ;  /* 0x00000005080085a7 */ /* 0x000e64000800007f */
[----:B-1----:R-:W-:Y:S05]  /*8930*/  @!P0 BRA `(.L_x_149) ;  /* 0xfffffffc00f08947 */ /* 0x002fea000383ffff */
[----:B------:R-:W-:Y:S05]  /*8940*/  BRA `(.L_x_193) ;  /* 0xffffffec00b47947 */ /* 0x000fea000383ffff */
.L_x_150:
[----:B0-----:R0:W1:Y:S02]  /*8950*/  SYNCS.PHASECHK.TRANS64.TRYWAIT P0, [R9+URZ], R4 ;  /* 0x00000004090075a7 */ /* 0x001064000800017f */
[----:B-1----:R-:W-:Y:S05]  /*8960*/  @!P0 NANOSLEEP.SYNCS 0x989680 ;  /* 0x009896800000895d */ /* 0x002fea0003900000 */
[----:B------:R-:W1:Y:S02]  /*8970*/  @!P0 SYNCS.PHASECHK.TRANS64 P0, [R9+URZ], R4 ;  /* 0x00000004090085a7 */ /* 0x000e64000800007f */
[----:B-1----:R-:W-:Y:S05]  /*8980*/  @!P0 BRA `(.L_x_150) ;  /* 0xfffffffc00f08947 */ /* 0x002fea000383ffff */
[----:B------:R-:W-:Y:S05]  /*8990*/  BRA `(.L_x_194) ;  /* 0xffffffec00c47947 */ /* 0x000fea000383ffff */
.L_x_151:
[----:B0-----:R0:W1:Y:S02]  /*89a0*/  SYNCS.PHASECHK.TRANS64.TRYWAIT P0, [R8+URZ], R5 ;  /* 0x00000005080075a7 */ /* 0x001064000800017f */
[----:B-1----:R-:W-:Y:S05]  /*89b0*/  @!P0 NANOSLEEP.SYNCS 0x989680 ;  /* 0x009896800000895d */ /* 0x002fea0003900000 */
[----:B------:R-:W1:Y:S02]  /*89c0*/  @!P0 SYNCS.PHASECHK.TRANS64 P0, [R8+URZ], R5 ;  /* 0x00000005080085a7 */ /* 0x000e64000800007f */
[----:B-1----:R-:W-:Y:S05]  /*89d0*/  @!P0 BRA `(.L_x_151) ;  /* 0xfffffffc00f08947 */ /* 0x002fea000383ffff */
[----:B------:R-:W-:Y:S05]  /*89e0*/  BRA `(.L_x_195) ;  /* 0xffffffec00d47947 */ /* 0x000fea000383ffff */
.L_x_152:
[----:B0-----:R0:W1:Y:S02]  /*89f0*/  SYNCS.PHASECHK.TRANS64.TRYWAIT P0, [R9+URZ], R4 ;  /* 0x00000004090075a7 */ /* 0x001064000800017f */
[----:B-1----:R-:W-:Y:S05]  /*8a00*/  @!P0 NANOSLEEP.SYNCS 0x989680 ;  /* 0x009896800000895d */ /* 0x002fea0003900000 */
[----:B------:R-:W1:Y:S02]  /*8a10*/  @!P0 SYNCS.PHASECHK.TRANS64 P0, [R9+URZ], R4 ;  /* 0x00000004090085a7 */ /* 0x000e64000800007f */
[----:B-1----:R-:W-:Y:S05]  /*8a20*/  @!P0 BRA `(.L_x_152) ;  /* 0xfffffffc00f08947 */ /* 0x002fea000383ffff */
[----:B------:R-:W-:Y:S05]  /*8a30*/  BRA `(.L_x_196) ;  /* 0xffffffec00e47947 */ /* 0x000fea000383ffff */
.L_x_153:
[----:B0-----:R0:W1:Y:S02]  /*8a40*/  SYNCS.PHASECHK.TRANS64.TRYWAIT P0, [R8+URZ], R5 ;  /* 0x00000005080075a7 */ /* 0x001064000800017f */
[----:B-1----:R-:W-:Y:S05]  /*8a50*/  @!P0 NANOSLEEP.SYNCS 0x989680 ;  /* 0x009896800000895d */ /* 0x002fea0003900000 */
[----:B------:R-:W1:Y:S02]  /*8a60*/  @!P0 SYNCS.PHASECHK.TRANS64 P0, [R8+URZ], R5 ;  /* 0x00000005080085a7 */ /* 0x000e64000800007f */
[----:B-1----:R-:W-:Y:S05]  /*8a70*/  @!P0 BRA `(.L_x_153) ;  /* 0xfffffffc00f08947 */ /* 0x002fea000383ffff */
[----:B------:R-:W-:Y:S05]  /*8a80*/  BRA `(.L_x_197) ;  /* 0xffffffec00f47947 */ /* 0x000fea000383ffff */
.L_x_154:
[----:B0-----:R0:W1:Y:S02]  /*8a90*/  SYNCS.PHASECHK.TRANS64.TRYWAIT P0, [R9+URZ], R4 ;  /* 0x00000004090075a7 */ /* 0x001064000800017f */
[----:B-1----:R-:W-:Y:S05]  /*8aa0*/  @!P0 NANOSLEEP.SYNCS 0x989680 ;  /* 0x009896800000895d */ /* 0x002fea0003900000 */
[----:B------:R-:W1:Y:S02]  /*8ab0*/  @!P0 SYNCS.PHASECHK.TRANS64 P0, [R9+URZ], R4 ;  /* 0x00000004090085a7 */ /* 0x000e64000800007f */
[----:B-1----:R-:W-:Y:S05]  /*8ac0*/  @!P0 BRA `(.L_x_154) ;  /* 0xfffffffc00f08947 */ /* 0x002fea000383ffff */
[----:B------:R-:W-:Y:S05]  /*8ad0*/  BRA `(.L_x_198) ;  /* 0xfffffff000047947 */ /* 0x000fea000383ffff */
.L_x_155:
[----:B0-----:R0:W1:Y:S02]  /*8ae0*/  SYNCS.PHASECHK.TRANS64.TRYWAIT P0, [R8+URZ], R5 ;  /* 0x00000005080075a7 */ /* 0x001064000800017f */
[----:B-1----:R-:W-:Y:S05]  /*8af0*/  @!P0 NANOSLEEP.SYNCS 0x989680 ;  /* 0x009896800000895d */ /* 0x002fea0003900000 */
[----:B------:R-:W1:Y:S02]  /*8b00*/  @!P0 SYNCS.PHASECHK.TRANS64 P0, [R8+URZ], R5 ;  /* 0x00000005080085a7 */ /* 0x000e64000800007f */
[----:B-1----:R-:W-:Y:S05]  /*8b10*/  @!P0 BRA `(.L_x_155) ;  /* 0xfffffffc00f08947 */ /* 0x002fea000383ffff */
[----:B------:R-:W-:Y:S05]  /*8b20*/  BRA `(.L_x_199) ;  /* 0xfffffff000147947 */ /* 0x000fea000383ffff */
.L_x_156:
[----:B0-----:R0:W1:Y:S02]  /*8b30*/  SYNCS.PHASECHK.TRANS64.TRYWAIT P0, [R9+URZ], R4 ;  /* 0x00000004090075a7 */ /* 0x001064000800017f */
[----:B-1----:R-:W-:Y:S05]  /*8b40*/  @!P0 NANOSLEEP.SYNCS 0x989680 ;  /* 0x009896800000895d */ /* 0x002fea0003900000 */
[----:B------:R-:W1:Y:S02]  /*8b50*/  @!P0 SYNCS.PHASECHK.TRANS64 P0, [R9+URZ], R4 ;  /* 0x00000004090085a7 */ /* 0x000e64000800007f */
[----:B-1----:R-:W-:Y:S05]  /*8b60*/  @!P0 BRA `(.L_x_156) ;  /* 0xfffffffc00f08947 */ /* 0x002fea000383ffff */
[----:B------:R-:W-:Y:S05]  /*8b70*/  BRA `(.L_x_200) ;  /* 0xfffffff000247947 */ /* 0x000fea000383ffff */
.L_x_157:
[----:B0-----:R0:W1:Y:S02]  /*8b80*/  SYNCS.PHASECHK.TRANS64.TRYWAIT P0, [R8+URZ], R5 ;  /* 0x00000005080075a7 */ /* 0x001064000800017f */
[----:B-1----:R-:W-:Y:S05]  /*8b90*/  @!P0 NANOSLEEP.SYNCS 0x989680 ;  /* 0x009896800000895d */ /* 0x002fea0003900000 */
[----:B------:R-:W1:Y:S02]  /*8ba0*/  @!P0 SYNCS.PHASECHK.TRANS64 P0, [R8+URZ], R5 ;  /* 0x00000005080085a7 */ /* 0x000e64000800007f */
[----:B-1----:R-:W-:Y:S05]  /*8bb0*/  @!P0 BRA `(.L_x_157) ;  /* 0xfffffffc00f08947 */ /* 0x002fea000383ffff */
[----:B------:R-:W-:Y:S05]  /*8bc0*/  BRA `(.L_x_201) ;  /* 0xfffffff000347947 */ /* 0x000fea000383ffff */
.L_x_158:
[----:B0-----:R0:W1:Y:S02]  /*8bd0*/  SYNCS.PHASECHK.TRANS64.TRYWAIT P0, [R9+URZ], R4 ;  /* 0x00000004090075a7 */ /* 0x001064000800017f */
[----:B-1----:R-:W-:Y:S05]  /*8be0*/  @!P0 NANOSLEEP.SYNCS 0x989680 ;  /* 0x009896800000895d */ /* 0x002fea0003900000 */
[----:B------:R-:W1:Y:S02]  /*8bf0*/  @!P0 SYNCS.PHASECHK.TRANS64 P0, [R9+URZ], R4 ;  /* 0x00000004090085a7 */ /* 0x000e64000800007f */
[----:B-1----:R-:W-:Y:S05]  /*8c00*/  @!P0 BRA `(.L_x_158) ;  /* 0xfffffffc00f08947 */ /* 0x002fea000383ffff */
[----:B------:R-:W-:Y:S05]  /*8c10*/  BRA `(.L_x_202) ;  /* 0xfffffff000447947 */ /* 0x000fea000383ffff */
.L_x_159:
[----:B0-----:R0:W1:Y:S02]  /*8c20*/  SYNCS.PHASECHK.TRANS64.TRYWAIT P0, [R8+URZ], R5 ;  /* 0x00000005080075a7 */ /* 0x001064000800017f */
[----:B-1----:R-:W-:Y:S05]  /*8c30*/  @!P0 NANOSLEEP.SYNCS 0x989680 ;  /* 0x009896800000895d */ /* 0x002fea0003900000 */
[----:B------:R-:W1:Y:S02]  /*8c40*/  @!P0 SYNCS.PHASECHK.TRANS64 P0, [R8+URZ], R5 ;  /* 0x00000005080085a7 */ /* 0x000e64000800007f */
[----:B-1----:R-:W-:Y:S05]  /*8c50*/  @!P0 BRA `(.L_x_159) ;  /* 0xfffffffc00f08947 */ /* 0x002fea000383ffff */
[----:B------:R-:W-:Y:S05]  /*8c60*/  BRA `(.L_x_203) ;  /* 0xfffffff000547947 */ /* 0x000fea000383ffff */
.L_x_160:
[----:B0-----:R0:W1:Y:S02]  /*8c70*/  SYNCS.PHASECHK.TRANS64.TRYWAIT P0, [R9+URZ], R4 ;  /* 0x00000004090075a7 */ /* 0x001064000800017f */
[----:B-1----:R-:W-:Y:S05]  /*8c80*/  @!P0 NANOSLEEP.SYNCS 0x989680 ;  /* 0x009896800000895d */ /* 0x002fea0003900000 */
[----:B------:R-:W1:Y:S02]  /*8c90*/  @!P0 SYNCS.PHASECHK.TRANS64 P0, [R9+URZ], R4 ;  /* 0x00000004090085a7 */ /* 0x000e64000800007f */
[----:B-1----:R-:W-:Y:S05]  /*8ca0*/  @!P0 BRA `(.L_x_160) ;  /* 0xfffffffc00f08947 */ /* 0x002fea000383ffff */
[----:B------:R-:W-:Y:S05]  /*8cb0*/  BRA `(.L_x_204) ;  /* 0xfffffff000647947 */ /* 0x000fea000383ffff */
.L_x_161:
[----:B0-----:R0:W1:Y:S02]  /*8cc0*/  SYNCS.PHASECHK.TRANS64.TRYWAIT P0, [R8+URZ], R5 ;  /* 0x00000005080075a7 */ /* 0x001064000800017f */
[----:B-1----:R-:W-:Y:S05]  /*8cd0*/  @!P0 NANOSLEEP.SYNCS 0x989680 ;  /* 0x009896800000895d */ /* 0x002fea0003900000 */
[----:B------:R-:W1:Y:S02]  /*8ce0*/  @!P0 SYNCS.PHASECHK.TRANS64 P0, [R8+URZ], R5 ;  /* 0x00000005080085a7 */ /* 0x000e64000800007f */
[----:B-1----:R-:W-:Y:S05]  /*8cf0*/  @!P0 BRA `(.L_x_161) ;  /* 0xfffffffc00f08947 */ /* 0x002fea000383ffff */
[----:B------:R-:W-:Y:S05]  /*8d00*/  BRA `(.L_x_205) ;  /* 0xfffffff000747947 */ /* 0x000fea000383ffff */
.L_x_162:
[----:B0-----:R0:W1:Y:S02]  /*8d10*/  SYNCS.PHASECHK.TRANS64.TRYWAIT P0, [R9+URZ], R4 ;  /* 0x00000004090075a7 */ /* 0x001064000800017f */
[----:B-1----:R-:W-:Y:S05]  /*8d20*/  @!P0 NANOSLEEP.SYNCS 0x989680 ;  /* 0x009896800000895d */ /* 0x002fea0003900000 */
[----:B------:R-:W1:Y:S02]  /*8d30*/  @!P0 SYNCS.PHASECHK.TRANS64 P0, [R9+URZ], R4 ;  /* 0x00000004090085a7 */ /* 0x000e64000800007f */
[----:B-1----:R-:W-:Y:S05]  /*8d40*/  @!P0 BRA `(.L_x_162) ;  /* 0xfffffffc00f08947 */ /* 0x002fea000383ffff */
[----:B------:R-:W-:Y:S05]  /*8d50*/  BRA `(.L_x_206) ;  /* 0xfffffff000847947 */ /* 0x000fea000383ffff */
.L_x_163:
[----:B0-----:R0:W1:Y:S02]  /*8d60*/  SYNCS.PHASECHK.TRANS64.TRYWAIT P0, [R6+URZ], R5 ;  /* 0x00000005060075a7 */ /* 0x001064000800017f */
[----:B-1----:R-:W-:Y:S05]  /*8d70*/  @!P0 NANOSLEEP.SYNCS 0x989680 ;  /* 0x009896800000895d */ /* 0x002fea0003900000 */
[----:B------:R-:W1:Y:S02]  /*8d80*/  @!P0 SYNCS.PHASECHK.TRANS64 P0, [R6+URZ], R5 ;  /* 0x00000005060085a7 */ /* 0x000e64000800007f */
[----:B-1----:R-:W-:Y:S05]  /*8d90*/  @!P0 BRA `(.L_x_163) ;  /* 0xfffffffc00f08947 */ /* 0x002fea000383ffff */
[----:B------:R-:W-:Y:S05]  /*8da0*/  BRA `(.L_x_207) ;  /* 0xfffffff0008c7947 */ /* 0x000fea000383ffff */
.L_x_208:
[----:B------:R-:W-:-:S00]  /*8db0*/  BRA `(.L_x_208) ;  /* 0xfffffffc00fc7947 */ /* 0x000fc0000383ffff */
[----:B------:R-:W-:-:S00]  /*8dc0*/  NOP ;  /* 0x0000000000007918 */ /* 0x000fc00000000000 */
        /* <DEDUP_REMOVED lines=11> */
.L_x_209:


//--------------------- .nv.shared._ZN7cutlass13device_kernelINS_4gemm6kernel13GemmUniversalIN4cute5tupleIJiiiiEEENS1_10collective13CollectiveMmaINS1_37MainloopSm90TmaGmmaWarpSpecializedFP8ILi37ENS5_IJNS4_1CILi1EEENSA_ILi8EEESB_EEENS1_35KernelTmaWarpSpecializedCooperativeEEENS5_IJNSA_ILi128EEENSA_ILi64EEENSA_ILi32EEEEEENS_12float_e5m2_tENS5_IJlSB_lEEESK_SL_NS4_8TiledMMAINS4_8MMA_AtomIJNS4_4SM904GMMA30MMA_64x64x32_F32E5M2E5M2_SS_TNILNSP_7ScaleInE1ELSR_1EEEEEENS4_6LayoutINS5_IJNSA_ILi2EEESB_SB_EEENS5_IJSB_NSA_ILi0EEESX_EEEEENS5_IJNS4_10UnderscoreES10_S10_EEEEENS4_23SM90_TMA_LOAD_MULTICASTENS4_14ComposedLayoutINS4_7SwizzleILi1ELi4ELi3EEENS4_18smem_ptr_flag_bitsILi8EEENSU_INS5_IJSC_SI_EEENS5_IJSI_SB_EEEEEEEvNS4_8identityENS4_13SM90_TMA_LOADES1C_vS1D_EENS_8epilogue10collective6detail29Sm90TmaWarpSpecializedAdapterINS1H_15DefaultEpilogueISK_SL_SL_NS1G_6thread17LinearCombinationISK_Li1EffLNS1L_9ScaleType4KindE0ELNS_15FloatRoundStyleE2ESK_EENS1_15EpilogueDefaultEEEEEvvEEEEvNT_6ParamsE --------------------------
	.section	.nv.shared._ZN7cutlass13device_kernelINS_4gemm6kernel13GemmUniversalIN4cute5tupleIJiiiiEEENS1_10collective13CollectiveMmaINS1_37MainloopSm90TmaGmmaWarpSpecializedFP8ILi37ENS5_IJNS4_1CILi1EEENSA_ILi8EEESB_EEENS1_35KernelTmaWarpSpecializedCooperativeEEENS5_IJNSA_ILi128EEENSA_ILi64EEENSA_ILi32EEEEEENS_12float_e5m2_tENS5_IJlSB_lEEESK_SL_NS4_8TiledMMAINS4_8MMA_AtomIJNS4_4SM904GMMA30MMA_64x64x32_F32E5M2E5M2_SS_TNILNSP_7ScaleInE1ELSR_1EEEEEENS4_6LayoutINS5_IJNSA_ILi2EEESB_SB_EEENS5_IJSB_NSA_ILi0EEESX_EEEEENS5_IJNS4_10UnderscoreES10_S10_EEEEENS4_23SM90_TMA_LOAD_MULTICASTENS4_14ComposedLayoutINS4_7SwizzleILi1ELi4ELi3EEENS4_18smem_ptr_flag_bitsILi8EEENSU_INS5_IJSC_SI_EEENS5_IJSI_SB_EEEEEEEvNS4_8identityENS4_13SM90_TMA_LOADES1C_vS1D_EENS_8epilogue10collective6detail29Sm90TmaWarpSpecializedAdapterINS1H_15DefaultEpilogueISK_SL_SL_NS1G_6thread17LinearCombinationISK_Li1EffLNS1L_9ScaleType4KindE0ELNS_15FloatRoundStyleE2ESK_EENS1_15EpilogueDefaultEEEEEvvEEEEvNT_6ParamsE,"aw",@nobits
	.sectionflags	@""
	.align	16
	.zero		1024


//--------------------- .nv.shared.reserved.0     --------------------------
	.section	.nv.shared.reserved.0,"aw",@nobits
	.weak		__nv_reservedSMEM_offset_0_alias
	.size		__nv_reservedSMEM_offset_0_alias, 0, 0
	.other		__nv_reservedSMEM_offset_0_alias,@"STO_CUDA_RESERVED_SHARED STV_DEFAULT"
__nv_reservedSMEM_offset_0_alias:
	.zero		0


//--------------------- .nv.global                --------------------------
	.section	.nv.global,"aw",@nobits
.nv.global:
	.type		_ZN40_INTERNAL_856fd64c_4_k_cu_a732ac2e_280714cute1_E,@object
	.size		_ZN40_INTERNAL_856fd64c_4_k_cu_a732ac2e_280714cute1_E,(_ZN40_INTERNAL_856fd64c_4_k_cu_a732ac2e_280714cuda3std3__45__cpo6cbeginE - _ZN40_INTERNAL_856fd64c_4_k_cu_a732ac2e_280714cute1_E)
_ZN40_INTERNAL_856fd64c_4_k_cu_a732ac2e_280714cute1_E:
	.zero		1
	.type		_ZN40_INTERNAL_856fd64c_4_k_cu_a732ac2e_280714cuda3std3__45__cpo6cbeginE,@object
	.size		_ZN40_INTERNAL_856fd64c_4_k_cu_a732ac2e_280714cuda3std3__45__cpo6cbeginE,(_ZN40_INTERNAL_856fd64c_4_k_cu_a732ac2e_280714cuda3std3__48in_placeE - _ZN40_INTERNAL_856fd64c_4_k_cu_a732ac2e_280714cuda3std3__45__cpo6cbeginE)
_ZN40_INTERNAL_856fd64c_4_k_cu_a732ac2e_280714cuda3std3__45__cpo6cbeginE:
	.zero		1
	.type		_ZN40_INTERNAL_856fd64c_4_k_cu_a732ac2e_280714cuda3std3__48in_placeE,@object
	.size		_ZN40_INTERNAL_856fd64c_4_k_cu_a732ac2e_280714cuda3std3__48in_placeE,(_ZN40_INTERNAL_856fd64c_4_k_cu_a732ac2e_280714cuda3std6ranges3__45__cpo9iter_moveE - _ZN40_INTERNAL_856fd64c_4_k_cu_a732ac2e_280714cuda3std3__48in_placeE)
_ZN40_INTERNAL_856fd64c_4_k_cu_a732ac2e_280714cuda3std3__48in_placeE:
	.zero		1
	.type		_ZN40_INTERNAL_856fd64c_4_k_cu_a732ac2e_280714cuda3std6ranges3__45__cpo9iter_moveE,@object
	.size		_ZN40_INTERNAL_856fd64c_4_k_cu_a732ac2e_280714cuda3std6ranges3__45__cpo9iter_moveE,(_ZN40_INTERNAL_856fd64c_4_k_cu_a732ac2e_280714cuda3std3__45__cpo5beginE - _ZN40_INTERNAL_856fd64c_4_k_cu_a732ac2e_280714cuda3std6ranges3__45__cpo9iter_moveE)
_ZN40_INTERNAL_856fd64c_4_k_cu_a732ac2e_280714cuda3std6ranges3__45__cpo9iter_moveE:
	.zero		1
	.type		_ZN40_INTERNAL_856fd64c_4_k_cu_a732ac2e_280714cuda3std3__45__cpo5beginE,@object
	.size		_ZN40_INTERNAL_856fd64c_4_k_cu_a732ac2e_280714cuda3std3__45__cpo5beginE,(_ZN40_INTERNAL_856fd64c_4_k_cu_a732ac2e_280714cuda3std3__442_GLOBAL__N__856fd64c_4_k_cu_a732ac2e_280716ignoreE - _ZN40_INTERNAL_856fd64c_4_k_cu_a732ac2e_280714cuda3std3__45__cpo5beginE)
_ZN40_INTERNAL_856fd64c_4_k_cu_a732ac2e_280714cuda3std3__45__cpo5beginE:
	.zero		1
	.type		_ZN40_INTERNAL_856fd64c_4_k_cu_a732ac2e_280714cuda3std3__442_GLOBAL__N__856fd64c_4_k_cu_a732ac2e_280716ignoreE,@object
	.size		_ZN40_INTERNAL_856fd64c_4_k_cu_a732ac2e_280714cuda3std3__442_GLOBAL__N__856fd64c_4_k_cu_a732ac2e_280716ignoreE,(_ZN40_INTERNAL_856fd64c_4_k_cu_a732ac2e_280714cute7productE - _ZN40_INTERNAL_856fd64c_4_k_cu_a732ac2e_280714cuda3std3__442_GLOBAL__N__856fd64c_4_k_cu_a732ac2e_280716ignoreE)
_ZN40_INTERNAL_856fd64c_4_k_cu_a732ac2e_280714cuda3std3__442_GLOBAL__N__856fd64c_4_k_cu_a732ac2e_280716ignoreE:
	.zero		1
	.type		_ZN40_INTERNAL_856fd64c_4_k_cu_a732ac2e_280714cute7productE,@object
	.size		_ZN40_INTERNAL_856fd64c_4_k_cu_a732ac2e_280714cute7productE,(_ZN40_INTERNAL_856fd64c_4_k_cu_a732ac2e_280714cuda3std3__45__cpo3endE - _ZN40_INTERNAL_856fd64c_4_k_cu_a732ac2e_280714cute7productE)
_ZN40_INTERNAL_856fd64c_4_k_cu_a732ac2e_280714cute7productE:
	.zero		1
	.type		_ZN40_INTERNAL_856fd64c_4_k_cu_a732ac2e_280714cuda3std3__45__cpo3endE,@object
	.size		_ZN40_INTERNAL_856fd64c_4_k_cu_a732ac2e_280714cuda3std3__45__cpo3endE,(_ZN40_INTERNAL_856fd64c_4_k_cu_a732ac2e_280714cuda3std3__419piecewise_constructE - _ZN40_INTERNAL_856fd64c_4_k_cu_a732ac2e_280714cuda3std3__45__cpo3endE)
_ZN40_INTERNAL_856fd64c_4_k_cu_a732ac2e_280714cuda3std3__45__cpo3endE:
	.zero		1
	.type		_ZN40_INTERNAL_856fd64c_4_k_cu_a732ac2e_280714cuda3std3__419piecewise_constructE,@object
	.size		_ZN40_INTERNAL_856fd64c_4_k_cu_a732ac2e_280714cuda3std3__419piecewise_constructE,(_ZN40_INTERNAL_856fd64c_4_k_cu_a732ac2e_280714cuda3std3__45__cpo4cendE - _ZN40_INTERNAL_856fd64c_4_k_cu_a732ac2e_280714cuda3std3__419piecewise_constructE)
_ZN40_INTERNAL_856fd64c_4_k_cu_a732ac2e_280714cuda3std3__419piecewise_constructE:
	.zero		1
	.type		_ZN40_INTERNAL_856fd64c_4_k_cu_a732ac2e_280714cuda3std3__45__cpo4cendE,@object
	.size		_ZN40_INTERNAL_856fd64c_4_k_cu_a732ac2e_280714cuda3std3__45__cpo4cendE,(_ZN40_INTERNAL_856fd64c_4_k_cu_a732ac2e_280714cuda3std6ranges3__45__cpo4swapE - _ZN40_INTERNAL_856fd64c_4_k_cu_a732ac2e_280714cuda3std3__45__cpo4cendE)
_ZN40_INTERNAL_856fd64c_4_k_cu_a732ac2e_280714cuda3std3__45__cpo4cendE:
	.zero		1
	.type		_ZN40_INTERNAL_856fd64c_4_k_cu_a732ac2e_280714cuda3std6ranges3__45__cpo4swapE,@object
	.size		_ZN40_INTERNAL_856fd64c_4_k_cu_a732ac2e_280714cuda3std6ranges3__45__cpo4swapE,(.L_7 - _ZN40_INTERNAL_856fd64c_4_k_cu_a732ac2e_280714cuda3std6ranges3__45__cpo4swapE)
_ZN40_INTERNAL_856fd64c_4_k_cu_a732ac2e_280714cuda3std6ranges3__45__cpo4swapE:
	.zero		1
.L_7:


//--------------------- .nv.constant0._ZN7cutlass13device_kernelINS_4gemm6kernel13GemmUniversalIN4cute5tupleIJiiiiEEENS1_10collective13CollectiveMmaINS1_37MainloopSm90TmaGmmaWarpSpecializedFP8ILi37ENS5_IJNS4_1CILi1EEENSA_ILi8EEESB_EEENS1_35KernelTmaWarpSpecializedCooperativeEEENS5_IJNSA_ILi128EEENSA_ILi64EEENSA_ILi32EEEEEENS_12float_e5m2_tENS5_IJlSB_lEEESK_SL_NS4_8TiledMMAINS4_8MMA_AtomIJNS4_4SM904GMMA30MMA_64x64x32_F32E5M2E5M2_SS_TNILNSP_7ScaleInE1ELSR_1EEEEEENS4_6LayoutINS5_IJNSA_ILi2EEESB_SB_EEENS5_IJSB_NSA_ILi0EEESX_EEEEENS5_IJNS4_10UnderscoreES10_S10_EEEEENS4_23SM90_TMA_LOAD_MULTICASTENS4_14ComposedLayoutINS4_7SwizzleILi1ELi4ELi3EEENS4_18smem_ptr_flag_bitsILi8EEENSU_INS5_IJSC_SI_EEENS5_IJSI_SB_EEEEEEEvNS4_8identityENS4_13SM90_TMA_LOADES1C_vS1D_EENS_8epilogue10collective6detail29Sm90TmaWarpSpecializedAdapterINS1H_15DefaultEpilogueISK_SL_SL_NS1G_6thread17LinearCombinationISK_Li1EffLNS1L_9ScaleType4KindE0ELNS_15FloatRoundStyleE2ESK_EENS1_15EpilogueDefaultEEEEEvvEEEEvNT_6ParamsE --------------------------
	.section	.nv.constant0._ZN7cutlass13device_kernelINS_4gemm6kernel13GemmUniversalIN4cute5tupleIJiiiiEEENS1_10collective13CollectiveMmaINS1_37MainloopSm90TmaGmmaWarpSpecializedFP8ILi37ENS5_IJNS4_1CILi1EEENSA_ILi8EEESB_EEENS1_35KernelTmaWarpSpecializedCooperativeEEENS5_IJNSA_ILi128EEENSA_ILi64EEENSA_ILi32EEEEEENS_12float_e5m2_tENS5_IJlSB_lEEESK_SL_NS4_8TiledMMAINS4_8MMA_AtomIJNS4_4SM904GMMA30MMA_64x64x32_F32E5M2E5M2_SS_TNILNSP_7ScaleInE1ELSR_1EEEEEENS4_6LayoutINS5_IJNSA_ILi2EEESB_SB_EEENS5_IJSB_NSA_ILi0EEESX_EEEEENS5_IJNS4_10UnderscoreES10_S10_EEEEENS4_23SM90_TMA_LOAD_MULTICASTENS4_14ComposedLayoutINS4_7SwizzleILi1ELi4ELi3EEENS4_18smem_ptr_flag_bitsILi8EEENSU_INS5_IJSC_SI_EEENS5_IJSI_SB_EEEEEEEvNS4_8identityENS4_13SM90_TMA_LOADES1C_vS1D_EENS_8epilogue10collective6detail29Sm90TmaWarpSpecializedAdapterINS1H_15DefaultEpilogueISK_SL_SL_NS1G_6thread17LinearCombinationISK_Li1EffLNS1L_9ScaleType4KindE0ELNS_15FloatRoundStyleE2ESK_EENS1_15EpilogueDefaultEEEEEvvEEEEvNT_6ParamsE,"a",@progbits
	.sectionflags	@""
	.align	4
.nv.constant0._ZN7cutlass13device_kernelINS_4gemm6kernel13GemmUniversalIN4cute5tupleIJiiiiEEENS1_10collective13CollectiveMmaINS1_37MainloopSm90TmaGmmaWarpSpecializedFP8ILi37ENS5_IJNS4_1CILi1EEENSA_ILi8EEESB_EEENS1_35KernelTmaWarpSpecializedCooperativeEEENS5_IJNSA_ILi128EEENSA_ILi64EEENSA_ILi32EEEEEENS_12float_e5m2_tENS5_IJlSB_lEEESK_SL_NS4_8TiledMMAINS4_8MMA_AtomIJNS4_4SM904GMMA30MMA_64x64x32_F32E5M2E5M2_SS_TNILNSP_7ScaleInE1ELSR_1EEEEEENS4_6LayoutINS5_IJNSA_ILi2EEESB_SB_EEENS5_IJSB_NSA_ILi0EEESX_EEEEENS5_IJNS4_10UnderscoreES10_S10_EEEEENS4_23SM90_TMA_LOAD_MULTICASTENS4_14ComposedLayoutINS4_7SwizzleILi1ELi4ELi3EEENS4_18smem_ptr_flag_bitsILi8EEENSU_INS5_IJSC_SI_EEENS5_IJSI_SB_EEEEEEEvNS4_8identityENS4_13SM90_TMA_LOADES1C_vS1D_EENS_8epilogue10collective6detail29Sm90TmaWarpSpecializedAdapterINS1H_15DefaultEpilogueISK_SL_SL_NS1G_6thread17LinearCombinationISK_Li1EffLNS1L_9ScaleType4KindE0ELNS_15FloatRoundStyleE2ESK_EENS1_15EpilogueDefaultEEEEEvvEEEEvNT_6ParamsE:
	.zero		1664


//--------------------- SYMBOLS --------------------------

	.type		.nv.reservedSmem.offset0,@object
	.size		.nv.reservedSmem.offset0,0x4
